//
// Generated by NVIDIA NVVM Compiler
//
// Compiler Build ID: CL-36424714
// Cuda compilation tools, release 13.0, V13.0.88
// Based on NVVM 20.0.0
//

.version 9.0
.target sm_100
.address_size 64

	// .globl	_Z24nlm_filter_random_globalPKfPfiiffiiii
.global .align 4 .b8 precalc_xorwow_matrix[102400];
.global .align 4 .b8 precalc_xorwow_offset_matrix[102400];
.global .align 4 .b8 mrg32k3aM1[2304];
.global .align 4 .b8 mrg32k3aM2[2304];
.global .align 4 .b8 mrg32k3aM1SubSeq[2016];
.global .align 4 .b8 mrg32k3aM2SubSeq[2016];
.global .align 4 .b8 mrg32k3aM1Seq[2304];
.global .align 4 .b8 mrg32k3aM2Seq[2304];
.const .align 8 .b8 __cr_lgamma_table[72];
.global .align 4 .b8 XX[46080000];
.global .align 4 .b8 YY[46080000];
.global .align 4 .b8 DD[46080000];
.global .align 1 .b8 _ZN34_INTERNAL_bd6e21a0_4_k_cu_8734db3a4cuda3std3__45__cpo5beginE[1];
.global .align 1 .b8 _ZN34_INTERNAL_bd6e21a0_4_k_cu_8734db3a4cuda3std3__45__cpo3endE[1];
.global .align 1 .b8 _ZN34_INTERNAL_bd6e21a0_4_k_cu_8734db3a4cuda3std3__45__cpo6cbeginE[1];
.global .align 1 .b8 _ZN34_INTERNAL_bd6e21a0_4_k_cu_8734db3a4cuda3std3__45__cpo4cendE[1];
.global .align 1 .b8 _ZN34_INTERNAL_bd6e21a0_4_k_cu_8734db3a4cuda3std3__45__cpo6rbeginE[1];
.global .align 1 .b8 _ZN34_INTERNAL_bd6e21a0_4_k_cu_8734db3a4cuda3std3__45__cpo4rendE[1];
.global .align 1 .b8 _ZN34_INTERNAL_bd6e21a0_4_k_cu_8734db3a4cuda3std3__45__cpo7crbeginE[1];
.global .align 1 .b8 _ZN34_INTERNAL_bd6e21a0_4_k_cu_8734db3a4cuda3std3__45__cpo5crendE[1];
.global .align 1 .b8 _ZN34_INTERNAL_bd6e21a0_4_k_cu_8734db3a4cuda3std3__436_GLOBAL__N__bd6e21a0_4_k_cu_8734db3a6ignoreE[1];
.global .align 1 .b8 _ZN34_INTERNAL_bd6e21a0_4_k_cu_8734db3a4cuda3std3__419piecewise_constructE[1];
.global .align 1 .b8 _ZN34_INTERNAL_bd6e21a0_4_k_cu_8734db3a4cuda3std3__48in_placeE[1];
.global .align 1 .b8 _ZN34_INTERNAL_bd6e21a0_4_k_cu_8734db3a4cuda3std3__420unreachable_sentinelE[1];
.global .align 1 .b8 _ZN34_INTERNAL_bd6e21a0_4_k_cu_8734db3a4cuda3std3__47nulloptE[1];
.global .align 1 .b8 _ZN34_INTERNAL_bd6e21a0_4_k_cu_8734db3a4cuda3std3__48unexpectE[1];
.global .align 1 .b8 _ZN34_INTERNAL_bd6e21a0_4_k_cu_8734db3a4cuda3std6ranges3__45__cpo4swapE[1];
.global .align 1 .b8 _ZN34_INTERNAL_bd6e21a0_4_k_cu_8734db3a4cuda3std6ranges3__45__cpo9iter_moveE[1];
.global .align 1 .b8 _ZN34_INTERNAL_bd6e21a0_4_k_cu_8734db3a4cuda3std6ranges3__45__cpo5beginE[1];
.global .align 1 .b8 _ZN34_INTERNAL_bd6e21a0_4_k_cu_8734db3a4cuda3std6ranges3__45__cpo3endE[1];
.global .align 1 .b8 _ZN34_INTERNAL_bd6e21a0_4_k_cu_8734db3a4cuda3std6ranges3__45__cpo6cbeginE[1];
.global .align 1 .b8 _ZN34_INTERNAL_bd6e21a0_4_k_cu_8734db3a4cuda3std6ranges3__45__cpo4cendE[1];
.global .align 1 .b8 _ZN34_INTERNAL_bd6e21a0_4_k_cu_8734db3a4cuda3std6ranges3__45__cpo7advanceE[1];
.global .align 1 .b8 _ZN34_INTERNAL_bd6e21a0_4_k_cu_8734db3a4cuda3std6ranges3__45__cpo9iter_swapE[1];
.global .align 1 .b8 _ZN34_INTERNAL_bd6e21a0_4_k_cu_8734db3a4cuda3std6ranges3__45__cpo4nextE[1];
.global .align 1 .b8 _ZN34_INTERNAL_bd6e21a0_4_k_cu_8734db3a4cuda3std6ranges3__45__cpo4prevE[1];
.global .align 1 .b8 _ZN34_INTERNAL_bd6e21a0_4_k_cu_8734db3a4cuda3std6ranges3__45__cpo4dataE[1];
.global .align 1 .b8 _ZN34_INTERNAL_bd6e21a0_4_k_cu_8734db3a4cuda3std6ranges3__45__cpo5cdataE[1];
.global .align 1 .b8 _ZN34_INTERNAL_bd6e21a0_4_k_cu_8734db3a4cuda3std6ranges3__45__cpo4sizeE[1];
.global .align 1 .b8 _ZN34_INTERNAL_bd6e21a0_4_k_cu_8734db3a4cuda3std6ranges3__45__cpo5ssizeE[1];
.global .align 1 .b8 _ZN34_INTERNAL_bd6e21a0_4_k_cu_8734db3a4cuda3std6ranges3__45__cpo8distanceE[1];
.global .align 1 .b8 _ZN34_INTERNAL_bd6e21a0_4_k_cu_8734db3a6thrust24THRUST_300001_SM_1000_NS8cuda_cub3parE[1];
.global .align 1 .b8 _ZN34_INTERNAL_bd6e21a0_4_k_cu_8734db3a6thrust24THRUST_300001_SM_1000_NS8cuda_cub10par_nosyncE[1];
.global .align 1 .b8 _ZN34_INTERNAL_bd6e21a0_4_k_cu_8734db3a6thrust24THRUST_300001_SM_1000_NS6system6detail10sequential3seqE[1];
.global .align 1 .b8 _ZN34_INTERNAL_bd6e21a0_4_k_cu_8734db3a6thrust24THRUST_300001_SM_1000_NS6system3cpp3parE[1];
.global .align 1 .b8 _ZN34_INTERNAL_bd6e21a0_4_k_cu_8734db3a6thrust24THRUST_300001_SM_1000_NS12placeholders2_1E[1];
.global .align 1 .b8 _ZN34_INTERNAL_bd6e21a0_4_k_cu_8734db3a6thrust24THRUST_300001_SM_1000_NS12placeholders2_2E[1];
.global .align 1 .b8 _ZN34_INTERNAL_bd6e21a0_4_k_cu_8734db3a6thrust24THRUST_300001_SM_1000_NS12placeholders2_3E[1];
.global .align 1 .b8 _ZN34_INTERNAL_bd6e21a0_4_k_cu_8734db3a6thrust24THRUST_300001_SM_1000_NS12placeholders2_4E[1];
.global .align 1 .b8 _ZN34_INTERNAL_bd6e21a0_4_k_cu_8734db3a6thrust24THRUST_300001_SM_1000_NS12placeholders2_5E[1];
.global .align 1 .b8 _ZN34_INTERNAL_bd6e21a0_4_k_cu_8734db3a6thrust24THRUST_300001_SM_1000_NS12placeholders2_6E[1];
.global .align 1 .b8 _ZN34_INTERNAL_bd6e21a0_4_k_cu_8734db3a6thrust24THRUST_300001_SM_1000_NS12placeholders2_7E[1];
.global .align 1 .b8 _ZN34_INTERNAL_bd6e21a0_4_k_cu_8734db3a6thrust24THRUST_300001_SM_1000_NS12placeholders2_8E[1];
.global .align 1 .b8 _ZN34_INTERNAL_bd6e21a0_4_k_cu_8734db3a6thrust24THRUST_300001_SM_1000_NS12placeholders2_9E[1];
.global .align 1 .b8 _ZN34_INTERNAL_bd6e21a0_4_k_cu_8734db3a6thrust24THRUST_300001_SM_1000_NS12placeholders3_10E[1];
.global .align 1 .b8 _ZN34_INTERNAL_bd6e21a0_4_k_cu_8734db3a6thrust24THRUST_300001_SM_1000_NS3seqE[1];
.global .align 1 .b8 _ZN34_INTERNAL_bd6e21a0_4_k_cu_8734db3a6thrust24THRUST_300001_SM_1000_NS6deviceE[1];

.visible .entry _Z24nlm_filter_random_globalPKfPfiiffiiii(
	.param .u64 .ptr .align 1 _Z24nlm_filter_random_globalPKfPfiiffiiii_param_0,
	.param .u64 .ptr .align 1 _Z24nlm_filter_random_globalPKfPfiiffiiii_param_1,
	.param .u32 _Z24nlm_filter_random_globalPKfPfiiffiiii_param_2,
	.param .u32 _Z24nlm_filter_random_globalPKfPfiiffiiii_param_3,
	.param .f32 _Z24nlm_filter_random_globalPKfPfiiffiiii_param_4,
	.param .f32 _Z24nlm_filter_random_globalPKfPfiiffiiii_param_5,
	.param .u32 _Z24nlm_filter_random_globalPKfPfiiffiiii_param_6,
	.param .u32 _Z24nlm_filter_random_globalPKfPfiiffiiii_param_7,
	.param .u32 _Z24nlm_filter_random_globalPKfPfiiffiiii_param_8,
	.param .u32 _Z24nlm_filter_random_globalPKfPfiiffiiii_param_9
)
{
	.local .align 16 .b8 	__local_depot0[1536];
	.reg .b64 	%SP;
	.reg .b64 	%SPL;
	.reg .pred 	%p<68>;
	.reg .b32 	%r<395>;
	.reg .b32 	%f<311>;
	.reg .b64 	%rd<104>;
	.reg .b64 	%fd<30>;

	mov.u64 	%SPL, __local_depot0;
	ld.param.u64 	%rd8, [_Z24nlm_filter_random_globalPKfPfiiffiiii_param_0];
	ld.param.u64 	%rd9, [_Z24nlm_filter_random_globalPKfPfiiffiiii_param_1];
	ld.param.u32 	%r106, [_Z24nlm_filter_random_globalPKfPfiiffiiii_param_2];
	ld.param.u32 	%r110, [_Z24nlm_filter_random_globalPKfPfiiffiiii_param_3];
	ld.param.f32 	%f21, [_Z24nlm_filter_random_globalPKfPfiiffiiii_param_4];
	ld.param.f32 	%f22, [_Z24nlm_filter_random_globalPKfPfiiffiiii_param_5];
	ld.param.u32 	%r109, [_Z24nlm_filter_random_globalPKfPfiiffiiii_param_7];
	cvta.to.global.u64 	%rd1, %rd9;
	cvta.to.global.u64 	%rd2, %rd8;
	add.u64 	%rd3, %SPL, 0;
	add.u64 	%rd4, %SPL, 512;
	add.u64 	%rd5, %SPL, 1024;
	mov.u32 	%r111, %ntid.x;
	mov.u32 	%r112, %ctaid.x;
	mul.lo.s32 	%r1, %r111, %r112;
	mov.u32 	%r2, %tid.x;
	add.s32 	%r3, %r1, %r2;
	mov.u32 	%r113, %ntid.y;
	mov.u32 	%r114, %ctaid.y;
	mov.u32 	%r115, %tid.y;
	mad.lo.s32 	%r116, %r113, %r114, %r115;
	setp.ge.s32 	%p1, %r3, %r106;
	setp.ge.s32 	%p2, %r116, %r110;
	or.pred  	%p3, %p1, %p2;
	@%p3 bra 	$L__BB0_24;
	ld.param.u32 	%r355, [_Z24nlm_filter_random_globalPKfPfiiffiiii_param_6];
	div.s32 	%r117, %r106, %r109;
	mul.f32 	%f23, %f21, %f22;
	mul.f32 	%f1, %f23, %f23;
	shl.b32 	%r5, %r355, 1;
	add.s32 	%r6, %r355, %r3;
	add.s32 	%r7, %r355, %r116;
	add.s32 	%r118, %r106, %r355;
	add.s32 	%r8, %r118, -2;
	add.s32 	%r119, %r110, %r355;
	add.s32 	%r9, %r119, -2;
	cvt.rn.f64.s32 	%fd1, %r117;
	neg.s32 	%r10, %r355;
	setp.gt.s32 	%p4, %r355, -1;
	@%p4 bra 	$L__BB0_6;
	mov.b32 	%r366, 0;
$L__BB0_3:
	ld.param.u32 	%r363, [_Z24nlm_filter_random_globalPKfPfiiffiiii_param_6];
	// begin inline asm
	mov.u64 	%rd79, %clock64;
	// end inline asm
	cvt.u32.u64 	%r270, %rd79;
	xor.b32  	%r271, %r270, -1429050551;
	mul.lo.s32 	%r272, %r271, 1099087573;
	add.s32 	%r273, %r272, 123456789;
	shr.u32 	%r274, %r273, 2;
	add.s32 	%r275, %r272, 5783321;
	xor.b32  	%r276, %r274, %r273;
	shl.b32 	%r277, %r275, 4;
	shl.b32 	%r278, %r276, 1;
	xor.b32  	%r279, %r277, %r278;
	xor.b32  	%r280, %r279, %r275;
	xor.b32  	%r281, %r280, %r276;
	add.s32 	%r282, %r272, %r281;
	add.s32 	%r283, %r282, -637770787;
	cvt.rn.f32.u32 	%f158, %r283;
	fma.rn.f32 	%f159, %f158, 0f2F800000, 0f2F000000;
	mul.f32 	%f160, %f159, 0f4B000000;
	setp.lt.f32 	%p34, %f159, 0f00800000;
	selp.f32 	%f161, %f160, %f159, %p34;
	mov.b32 	%r284, %f161;
	add.s32 	%r285, %r284, -1059760811;
	and.b32  	%r286, %r285, -8388608;
	sub.s32 	%r287, %r284, %r286;
	mov.b32 	%f162, %r287;
	add.f32 	%f163, %f162, 0fBF800000;
	fma.rn.f32 	%f164, %f163, 0fBE055027, 0f3E1039F6;
	fma.rn.f32 	%f165, %f164, %f163, 0fBDF8CDCC;
	fma.rn.f32 	%f166, %f165, %f163, 0f3E0F2955;
	fma.rn.f32 	%f167, %f166, %f163, 0fBE2AD8B9;
	xor.b32  	%r288, %r272, 362436069;
	fma.rn.f32 	%f168, %f167, %f163, 0f3E4CED0B;
	shr.u32 	%r289, %r288, 2;
	fma.rn.f32 	%f169, %f168, %f163, 0fBE7FFF22;
	xor.b32  	%r290, %r289, %r288;
	fma.rn.f32 	%f170, %f169, %f163, 0f3EAAAA78;
	shl.b32 	%r291, %r281, 4;
	shl.b32 	%r292, %r290, 1;
	fma.rn.f32 	%f171, %f170, %f163, 0fBF000000;
	mul.f32 	%f172, %f163, %f171;
	selp.f32 	%f173, 0fC1B80000, 0f00000000, %p34;
	cvt.rn.f32.s32 	%f174, %r286;
	fma.rn.f32 	%f175, %f172, %f163, %f163;
	fma.rn.f32 	%f176, %f174, 0f34000000, %f173;
	xor.b32  	%r293, %r292, %r291;
	xor.b32  	%r294, %r293, %r290;
	xor.b32  	%r295, %r294, %r281;
	add.s32 	%r296, %r272, %r295;
	fma.rn.f32 	%f177, %f176, 0f3F317218, %f175;
	fma.rn.f32 	%f178, %f161, 0f7F800000, 0f7F800000;
	setp.gt.u32 	%p35, %r284, 2139095039;
	add.s32 	%r297, %r296, -637408350;
	selp.f32 	%f179, %f178, %f177, %p35;
	setp.eq.f32 	%p36, %f161, 0f00000000;
	cvt.rn.f32.u32 	%f180, %r297;
	mul.f32 	%f181, %f179, 0fC0000000;
	selp.f32 	%f182, 0f7F800000, %f181, %p36;
	fma.rn.f32 	%f183, %f180, 0f30C90FDB, 0f30490FDB;
	sin.approx.f32 	%f184, %f183;
	sqrt.rn.f32 	%f185, %f182;
	cos.approx.f32 	%f186, %f183;
	mul.f32 	%f187, %f184, %f185;
	mul.f32 	%f188, %f185, %f186;
	cvt.f64.f32 	%fd11, %f187;
	mul.f64 	%fd12, %fd1, %fd11;
	cvt.rzi.s32.f64 	%r298, %fd12;
	cvt.f64.f32 	%fd13, %f188;
	mul.f64 	%fd14, %fd1, %fd13;
	cvt.rzi.s32.f64 	%r299, %fd14;
	add.s32 	%r367, %r298, %r6;
	add.s32 	%r368, %r299, %r7;
	setp.le.s32 	%p37, %r367, %r363;
	setp.gt.s32 	%p38, %r367, %r8;
	or.pred  	%p39, %p37, %p38;
	setp.le.s32 	%p40, %r368, %r363;
	setp.gt.s32 	%p41, %r368, %r9;
	or.pred  	%p42, %p40, %p41;
	or.pred  	%p44, %p39, %p42;
	not.pred 	%p45, %p44;
	@%p45 bra 	$L__BB0_5;
$L__BB0_4:
	ld.param.u32 	%r364, [_Z24nlm_filter_random_globalPKfPfiiffiiii_param_6];
	// begin inline asm
	mov.u64 	%rd80, %clock64;
	// end inline asm
	cvt.u32.u64 	%r300, %rd80;
	xor.b32  	%r301, %r300, -1429050551;
	mul.lo.s32 	%r302, %r301, 1099087573;
	add.s32 	%r303, %r302, 123456789;
	shr.u32 	%r304, %r303, 2;
	add.s32 	%r305, %r302, 5783321;
	xor.b32  	%r306, %r304, %r303;
	shl.b32 	%r307, %r305, 4;
	shl.b32 	%r308, %r306, 1;
	xor.b32  	%r309, %r307, %r308;
	xor.b32  	%r310, %r309, %r305;
	xor.b32  	%r311, %r310, %r306;
	add.s32 	%r312, %r302, %r311;
	add.s32 	%r313, %r312, -637770787;
	cvt.rn.f32.u32 	%f189, %r313;
	fma.rn.f32 	%f190, %f189, 0f2F800000, 0f2F000000;
	mul.f32 	%f191, %f190, 0f4B000000;
	setp.lt.f32 	%p46, %f190, 0f00800000;
	selp.f32 	%f192, %f191, %f190, %p46;
	mov.b32 	%r314, %f192;
	add.s32 	%r315, %r314, -1059760811;
	and.b32  	%r316, %r315, -8388608;
	sub.s32 	%r317, %r314, %r316;
	mov.b32 	%f193, %r317;
	add.f32 	%f194, %f193, 0fBF800000;
	fma.rn.f32 	%f195, %f194, 0fBE055027, 0f3E1039F6;
	fma.rn.f32 	%f196, %f195, %f194, 0fBDF8CDCC;
	fma.rn.f32 	%f197, %f196, %f194, 0f3E0F2955;
	fma.rn.f32 	%f198, %f197, %f194, 0fBE2AD8B9;
	xor.b32  	%r318, %r302, 362436069;
	fma.rn.f32 	%f199, %f198, %f194, 0f3E4CED0B;
	shr.u32 	%r319, %r318, 2;
	fma.rn.f32 	%f200, %f199, %f194, 0fBE7FFF22;
	xor.b32  	%r320, %r319, %r318;
	fma.rn.f32 	%f201, %f200, %f194, 0f3EAAAA78;
	shl.b32 	%r321, %r311, 4;
	shl.b32 	%r322, %r320, 1;
	fma.rn.f32 	%f202, %f201, %f194, 0fBF000000;
	mul.f32 	%f203, %f194, %f202;
	selp.f32 	%f204, 0fC1B80000, 0f00000000, %p46;
	cvt.rn.f32.s32 	%f205, %r316;
	fma.rn.f32 	%f206, %f203, %f194, %f194;
	fma.rn.f32 	%f207, %f205, 0f34000000, %f204;
	xor.b32  	%r323, %r322, %r321;
	xor.b32  	%r324, %r323, %r320;
	xor.b32  	%r325, %r324, %r311;
	add.s32 	%r326, %r302, %r325;
	fma.rn.f32 	%f208, %f207, 0f3F317218, %f206;
	fma.rn.f32 	%f209, %f192, 0f7F800000, 0f7F800000;
	setp.gt.u32 	%p47, %r314, 2139095039;
	add.s32 	%r327, %r326, -637408350;
	selp.f32 	%f210, %f209, %f208, %p47;
	setp.eq.f32 	%p48, %f192, 0f00000000;
	cvt.rn.f32.u32 	%f211, %r327;
	mul.f32 	%f212, %f210, 0fC0000000;
	selp.f32 	%f213, 0f7F800000, %f212, %p48;
	fma.rn.f32 	%f214, %f211, 0f30C90FDB, 0f30490FDB;
	sin.approx.f32 	%f215, %f214;
	sqrt.rn.f32 	%f216, %f213;
	cos.approx.f32 	%f217, %f214;
	mul.f32 	%f218, %f215, %f216;
	mul.f32 	%f219, %f216, %f217;
	cvt.f64.f32 	%fd15, %f218;
	mul.f64 	%fd16, %fd1, %fd15;
	cvt.rzi.s32.f64 	%r328, %fd16;
	cvt.f64.f32 	%fd17, %f219;
	mul.f64 	%fd18, %fd1, %fd17;
	cvt.rzi.s32.f64 	%r329, %fd18;
	add.s32 	%r367, %r328, %r6;
	add.s32 	%r368, %r329, %r7;
	setp.le.s32 	%p49, %r367, %r364;
	setp.gt.s32 	%p50, %r367, %r8;
	or.pred  	%p51, %p49, %p50;
	setp.le.s32 	%p52, %r368, %r364;
	setp.gt.s32 	%p53, %r368, %r9;
	or.pred  	%p54, %p52, %p53;
	or.pred  	%p56, %p51, %p54;
	@%p56 bra 	$L__BB0_4;
$L__BB0_5:
	mul.wide.u32 	%rd81, %r366, 4;
	add.s64 	%rd82, %rd3, %rd81;
	st.local.u32 	[%rd82], %r367;
	add.s64 	%rd83, %rd4, %rd81;
	st.local.u32 	[%rd83], %r368;
	add.s64 	%rd84, %rd5, %rd81;
	mov.b32 	%r330, 0;
	st.local.u32 	[%rd84], %r330;
	add.s32 	%r366, %r366, 1;
	setp.eq.s32 	%p57, %r366, 128;
	@%p57 bra 	$L__BB0_19;
	bra.uni 	$L__BB0_3;
$L__BB0_6:
	ld.param.u32 	%r356, [_Z24nlm_filter_random_globalPKfPfiiffiiii_param_6];
	and.b32  	%r19, %r5, 6;
	and.b32  	%r20, %r356, 1;
	add.s32 	%r121, %r2, %r356;
	add.s32 	%r122, %r121, %r1;
	add.s32 	%r123, %r116, %r5;
	add.s32 	%r124, %r123, -7;
	mad.lo.s32 	%r21, %r106, %r124, %r122;
	shl.b32 	%r22, %r106, 3;
	add.s32 	%r125, %r123, -6;
	mad.lo.s32 	%r23, %r106, %r125, %r122;
	add.s32 	%r126, %r123, -5;
	mad.lo.s32 	%r24, %r106, %r126, %r122;
	add.s32 	%r127, %r123, -4;
	mad.lo.s32 	%r25, %r106, %r127, %r122;
	add.s32 	%r128, %r123, -3;
	mad.lo.s32 	%r26, %r106, %r128, %r122;
	add.s32 	%r129, %r123, -2;
	mad.lo.s32 	%r27, %r106, %r129, %r122;
	add.s32 	%r130, %r123, -1;
	mad.lo.s32 	%r28, %r106, %r130, %r122;
	mad.lo.s32 	%r29, %r106, %r123, %r122;
	mov.b32 	%r369, 0;
$L__BB0_7:
	ld.param.u32 	%r357, [_Z24nlm_filter_random_globalPKfPfiiffiiii_param_6];
	// begin inline asm
	mov.u64 	%rd13, %clock64;
	// end inline asm
	cvt.u32.u64 	%r131, %rd13;
	xor.b32  	%r132, %r131, -1429050551;
	mul.lo.s32 	%r133, %r132, 1099087573;
	add.s32 	%r134, %r133, 123456789;
	shr.u32 	%r135, %r134, 2;
	add.s32 	%r136, %r133, 5783321;
	xor.b32  	%r137, %r135, %r134;
	shl.b32 	%r138, %r136, 4;
	shl.b32 	%r139, %r137, 1;
	xor.b32  	%r140, %r138, %r139;
	xor.b32  	%r141, %r140, %r136;
	xor.b32  	%r142, %r141, %r137;
	add.s32 	%r143, %r133, %r142;
	add.s32 	%r144, %r143, -637770787;
	cvt.rn.f32.u32 	%f24, %r144;
	fma.rn.f32 	%f25, %f24, 0f2F800000, 0f2F000000;
	mul.f32 	%f26, %f25, 0f4B000000;
	setp.lt.f32 	%p5, %f25, 0f00800000;
	selp.f32 	%f27, %f26, %f25, %p5;
	mov.b32 	%r145, %f27;
	add.s32 	%r146, %r145, -1059760811;
	and.b32  	%r147, %r146, -8388608;
	sub.s32 	%r148, %r145, %r147;
	mov.b32 	%f28, %r148;
	add.f32 	%f29, %f28, 0fBF800000;
	fma.rn.f32 	%f30, %f29, 0fBE055027, 0f3E1039F6;
	fma.rn.f32 	%f31, %f30, %f29, 0fBDF8CDCC;
	fma.rn.f32 	%f32, %f31, %f29, 0f3E0F2955;
	fma.rn.f32 	%f33, %f32, %f29, 0fBE2AD8B9;
	xor.b32  	%r149, %r133, 362436069;
	fma.rn.f32 	%f34, %f33, %f29, 0f3E4CED0B;
	shr.u32 	%r150, %r149, 2;
	fma.rn.f32 	%f35, %f34, %f29, 0fBE7FFF22;
	xor.b32  	%r151, %r150, %r149;
	fma.rn.f32 	%f36, %f35, %f29, 0f3EAAAA78;
	shl.b32 	%r152, %r142, 4;
	shl.b32 	%r153, %r151, 1;
	fma.rn.f32 	%f37, %f36, %f29, 0fBF000000;
	mul.f32 	%f38, %f29, %f37;
	selp.f32 	%f39, 0fC1B80000, 0f00000000, %p5;
	cvt.rn.f32.s32 	%f40, %r147;
	fma.rn.f32 	%f41, %f38, %f29, %f29;
	fma.rn.f32 	%f42, %f40, 0f34000000, %f39;
	xor.b32  	%r154, %r153, %r152;
	xor.b32  	%r155, %r154, %r151;
	xor.b32  	%r156, %r155, %r142;
	add.s32 	%r157, %r133, %r156;
	fma.rn.f32 	%f43, %f42, 0f3F317218, %f41;
	fma.rn.f32 	%f44, %f27, 0f7F800000, 0f7F800000;
	setp.gt.u32 	%p6, %r145, 2139095039;
	add.s32 	%r158, %r157, -637408350;
	selp.f32 	%f45, %f44, %f43, %p6;
	setp.eq.f32 	%p7, %f27, 0f00000000;
	cvt.rn.f32.u32 	%f46, %r158;
	mul.f32 	%f47, %f45, 0fC0000000;
	selp.f32 	%f48, 0f7F800000, %f47, %p7;
	fma.rn.f32 	%f49, %f46, 0f30C90FDB, 0f30490FDB;
	sin.approx.f32 	%f50, %f49;
	sqrt.rn.f32 	%f51, %f48;
	cos.approx.f32 	%f52, %f49;
	mul.f32 	%f53, %f50, %f51;
	mul.f32 	%f54, %f51, %f52;
	cvt.f64.f32 	%fd3, %f53;
	mul.f64 	%fd4, %fd1, %fd3;
	cvt.rzi.s32.f64 	%r159, %fd4;
	cvt.f64.f32 	%fd5, %f54;
	mul.f64 	%fd6, %fd1, %fd5;
	cvt.rzi.s32.f64 	%r160, %fd6;
	add.s32 	%r370, %r159, %r6;
	add.s32 	%r371, %r160, %r7;
	setp.le.s32 	%p8, %r370, %r357;
	setp.gt.s32 	%p9, %r370, %r8;
	or.pred  	%p10, %p8, %p9;
	setp.le.s32 	%p11, %r371, %r357;
	setp.gt.s32 	%p12, %r371, %r9;
	or.pred  	%p13, %p11, %p12;
	or.pred  	%p15, %p10, %p13;
	not.pred 	%p16, %p15;
	@%p16 bra 	$L__BB0_9;
$L__BB0_8:
	ld.param.u32 	%r358, [_Z24nlm_filter_random_globalPKfPfiiffiiii_param_6];
	// begin inline asm
	mov.u64 	%rd14, %clock64;
	// end inline asm
	cvt.u32.u64 	%r161, %rd14;
	xor.b32  	%r162, %r161, -1429050551;
	mul.lo.s32 	%r163, %r162, 1099087573;
	add.s32 	%r164, %r163, 123456789;
	shr.u32 	%r165, %r164, 2;
	add.s32 	%r166, %r163, 5783321;
	xor.b32  	%r167, %r165, %r164;
	shl.b32 	%r168, %r166, 4;
	shl.b32 	%r169, %r167, 1;
	xor.b32  	%r170, %r168, %r169;
	xor.b32  	%r171, %r170, %r166;
	xor.b32  	%r172, %r171, %r167;
	add.s32 	%r173, %r163, %r172;
	add.s32 	%r174, %r173, -637770787;
	cvt.rn.f32.u32 	%f55, %r174;
	fma.rn.f32 	%f56, %f55, 0f2F800000, 0f2F000000;
	mul.f32 	%f57, %f56, 0f4B000000;
	setp.lt.f32 	%p17, %f56, 0f00800000;
	selp.f32 	%f58, %f57, %f56, %p17;
	mov.b32 	%r175, %f58;
	add.s32 	%r176, %r175, -1059760811;
	and.b32  	%r177, %r176, -8388608;
	sub.s32 	%r178, %r175, %r177;
	mov.b32 	%f59, %r178;
	add.f32 	%f60, %f59, 0fBF800000;
	fma.rn.f32 	%f61, %f60, 0fBE055027, 0f3E1039F6;
	fma.rn.f32 	%f62, %f61, %f60, 0fBDF8CDCC;
	fma.rn.f32 	%f63, %f62, %f60, 0f3E0F2955;
	fma.rn.f32 	%f64, %f63, %f60, 0fBE2AD8B9;
	xor.b32  	%r179, %r163, 362436069;
	fma.rn.f32 	%f65, %f64, %f60, 0f3E4CED0B;
	shr.u32 	%r180, %r179, 2;
	fma.rn.f32 	%f66, %f65, %f60, 0fBE7FFF22;
	xor.b32  	%r181, %r180, %r179;
	fma.rn.f32 	%f67, %f66, %f60, 0f3EAAAA78;
	shl.b32 	%r182, %r172, 4;
	shl.b32 	%r183, %r181, 1;
	fma.rn.f32 	%f68, %f67, %f60, 0fBF000000;
	mul.f32 	%f69, %f60, %f68;
	selp.f32 	%f70, 0fC1B80000, 0f00000000, %p17;
	cvt.rn.f32.s32 	%f71, %r177;
	fma.rn.f32 	%f72, %f69, %f60, %f60;
	fma.rn.f32 	%f73, %f71, 0f34000000, %f70;
	xor.b32  	%r184, %r183, %r182;
	xor.b32  	%r185, %r184, %r181;
	xor.b32  	%r186, %r185, %r172;
	add.s32 	%r187, %r163, %r186;
	fma.rn.f32 	%f74, %f73, 0f3F317218, %f72;
	fma.rn.f32 	%f75, %f58, 0f7F800000, 0f7F800000;
	setp.gt.u32 	%p18, %r175, 2139095039;
	add.s32 	%r188, %r187, -637408350;
	selp.f32 	%f76, %f75, %f74, %p18;
	setp.eq.f32 	%p19, %f58, 0f00000000;
	cvt.rn.f32.u32 	%f77, %r188;
	mul.f32 	%f78, %f76, 0fC0000000;
	selp.f32 	%f79, 0f7F800000, %f78, %p19;
	fma.rn.f32 	%f80, %f77, 0f30C90FDB, 0f30490FDB;
	sin.approx.f32 	%f81, %f80;
	sqrt.rn.f32 	%f82, %f79;
	cos.approx.f32 	%f83, %f80;
	mul.f32 	%f84, %f81, %f82;
	mul.f32 	%f85, %f82, %f83;
	cvt.f64.f32 	%fd7, %f84;
	mul.f64 	%fd8, %fd1, %fd7;
	cvt.rzi.s32.f64 	%r189, %fd8;
	cvt.f64.f32 	%fd9, %f85;
	mul.f64 	%fd10, %fd1, %fd9;
	cvt.rzi.s32.f64 	%r190, %fd10;
	add.s32 	%r370, %r189, %r6;
	add.s32 	%r371, %r190, %r7;
	setp.le.s32 	%p20, %r370, %r358;
	setp.gt.s32 	%p21, %r370, %r8;
	or.pred  	%p22, %p20, %p21;
	setp.le.s32 	%p23, %r371, %r358;
	setp.gt.s32 	%p24, %r371, %r9;
	or.pred  	%p25, %p23, %p24;
	or.pred  	%p27, %p22, %p25;
	@%p27 bra 	$L__BB0_8;
$L__BB0_9:
	ld.param.u32 	%r372, [_Z24nlm_filter_random_globalPKfPfiiffiiii_param_6];
	add.s32 	%r191, %r372, %r371;
	add.s32 	%r192, %r191, -2;
	mad.lo.s32 	%r37, %r106, %r192, %r370;
	add.s32 	%r193, %r191, -1;
	mad.lo.s32 	%r38, %r106, %r193, %r370;
	mad.lo.s32 	%r39, %r106, %r191, %r370;
	mov.f32 	%f305, 0f00000000;
	mov.u32 	%r373, %r10;
$L__BB0_10:
	ld.param.u32 	%r360, [_Z24nlm_filter_random_globalPKfPfiiffiiii_param_6];
	setp.lt.u32 	%p28, %r360, 4;
	add.s32 	%r42, %r372, %r6;
	add.s32 	%r43, %r372, %r370;
	mov.u32 	%r392, %r10;
	@%p28 bra 	$L__BB0_13;
	ld.param.u32 	%r361, [_Z24nlm_filter_random_globalPKfPfiiffiiii_param_6];
	shl.b32 	%r194, %r361, 1;
	and.b32  	%r195, %r194, -8;
	neg.s32 	%r390, %r195;
	add.s32 	%r389, %r21, %r372;
	add.s32 	%r196, %r361, %r371;
	add.s32 	%r197, %r196, -7;
	mad.lo.s32 	%r198, %r106, %r197, %r370;
	add.s32 	%r388, %r198, %r372;
	add.s32 	%r387, %r23, %r372;
	add.s32 	%r199, %r196, -6;
	mad.lo.s32 	%r200, %r106, %r199, %r370;
	add.s32 	%r386, %r200, %r372;
	add.s32 	%r385, %r24, %r372;
	add.s32 	%r201, %r196, -5;
	mad.lo.s32 	%r202, %r106, %r201, %r370;
	add.s32 	%r384, %r202, %r372;
	add.s32 	%r383, %r25, %r372;
	add.s32 	%r203, %r196, -4;
	mad.lo.s32 	%r204, %r106, %r203, %r370;
	add.s32 	%r382, %r204, %r372;
	add.s32 	%r381, %r26, %r372;
	add.s32 	%r205, %r196, -3;
	mad.lo.s32 	%r206, %r106, %r205, %r370;
	add.s32 	%r380, %r206, %r372;
	add.s32 	%r379, %r27, %r372;
	add.s32 	%r378, %r37, %r372;
	add.s32 	%r377, %r38, %r372;
	add.s32 	%r376, %r28, %r372;
	add.s32 	%r375, %r39, %r372;
	add.s32 	%r374, %r29, %r372;
	mov.u32 	%r392, %r10;
$L__BB0_12:
	.pragma "nounroll";
	mul.wide.s32 	%rd15, %r374, 4;
	add.s64 	%rd16, %rd2, %rd15;
	ld.global.f32 	%f87, [%rd16];
	mul.wide.s32 	%rd17, %r375, 4;
	add.s64 	%rd18, %rd2, %rd17;
	ld.global.f32 	%f88, [%rd18];
	sub.f32 	%f89, %f87, %f88;
	cvt.rzi.s32.f32 	%r207, %f89;
	mul.lo.s32 	%r208, %r207, %r207;
	cvt.rn.f32.u32 	%f90, %r208;
	add.f32 	%f91, %f305, %f90;
	mul.wide.s32 	%rd19, %r376, 4;
	add.s64 	%rd20, %rd2, %rd19;
	ld.global.f32 	%f92, [%rd20];
	mul.wide.s32 	%rd21, %r377, 4;
	add.s64 	%rd22, %rd2, %rd21;
	ld.global.f32 	%f93, [%rd22];
	sub.f32 	%f94, %f92, %f93;
	cvt.rzi.s32.f32 	%r209, %f94;
	mul.lo.s32 	%r210, %r209, %r209;
	cvt.rn.f32.u32 	%f95, %r210;
	add.f32 	%f96, %f91, %f95;
	mul.wide.s32 	%rd23, %r379, 4;
	add.s64 	%rd24, %rd2, %rd23;
	ld.global.f32 	%f97, [%rd24];
	mul.wide.s32 	%rd25, %r378, 4;
	add.s64 	%rd26, %rd2, %rd25;
	ld.global.f32 	%f98, [%rd26];
	sub.f32 	%f99, %f97, %f98;
	cvt.rzi.s32.f32 	%r211, %f99;
	mul.lo.s32 	%r212, %r211, %r211;
	cvt.rn.f32.u32 	%f100, %r212;
	add.f32 	%f101, %f96, %f100;
	mul.wide.s32 	%rd27, %r381, 4;
	add.s64 	%rd28, %rd2, %rd27;
	ld.global.f32 	%f102, [%rd28];
	mul.wide.s32 	%rd29, %r380, 4;
	add.s64 	%rd30, %rd2, %rd29;
	ld.global.f32 	%f103, [%rd30];
	sub.f32 	%f104, %f102, %f103;
	cvt.rzi.s32.f32 	%r213, %f104;
	mul.lo.s32 	%r214, %r213, %r213;
	cvt.rn.f32.u32 	%f105, %r214;
	add.f32 	%f106, %f101, %f105;
	mul.wide.s32 	%rd31, %r383, 4;
	add.s64 	%rd32, %rd2, %rd31;
	ld.global.f32 	%f107, [%rd32];
	mul.wide.s32 	%rd33, %r382, 4;
	add.s64 	%rd34, %rd2, %rd33;
	ld.global.f32 	%f108, [%rd34];
	sub.f32 	%f109, %f107, %f108;
	cvt.rzi.s32.f32 	%r215, %f109;
	mul.lo.s32 	%r216, %r215, %r215;
	cvt.rn.f32.u32 	%f110, %r216;
	add.f32 	%f111, %f106, %f110;
	mul.wide.s32 	%rd35, %r385, 4;
	add.s64 	%rd36, %rd2, %rd35;
	ld.global.f32 	%f112, [%rd36];
	mul.wide.s32 	%rd37, %r384, 4;
	add.s64 	%rd38, %rd2, %rd37;
	ld.global.f32 	%f113, [%rd38];
	sub.f32 	%f114, %f112, %f113;
	cvt.rzi.s32.f32 	%r217, %f114;
	mul.lo.s32 	%r218, %r217, %r217;
	cvt.rn.f32.u32 	%f115, %r218;
	add.f32 	%f116, %f111, %f115;
	mul.wide.s32 	%rd39, %r387, 4;
	add.s64 	%rd40, %rd2, %rd39;
	ld.global.f32 	%f117, [%rd40];
	mul.wide.s32 	%rd41, %r386, 4;
	add.s64 	%rd42, %rd2, %rd41;
	ld.global.f32 	%f118, [%rd42];
	sub.f32 	%f119, %f117, %f118;
	cvt.rzi.s32.f32 	%r219, %f119;
	mul.lo.s32 	%r220, %r219, %r219;
	cvt.rn.f32.u32 	%f120, %r220;
	add.f32 	%f121, %f116, %f120;
	mul.wide.s32 	%rd43, %r389, 4;
	add.s64 	%rd44, %rd2, %rd43;
	ld.global.f32 	%f122, [%rd44];
	mul.wide.s32 	%rd45, %r388, 4;
	add.s64 	%rd46, %rd2, %rd45;
	ld.global.f32 	%f123, [%rd46];
	sub.f32 	%f124, %f122, %f123;
	cvt.rzi.s32.f32 	%r221, %f124;
	mul.lo.s32 	%r222, %r221, %r221;
	cvt.rn.f32.u32 	%f125, %r222;
	add.f32 	%f305, %f121, %f125;
	add.s32 	%r392, %r392, 8;
	add.s32 	%r390, %r390, 8;
	sub.s32 	%r389, %r389, %r22;
	sub.s32 	%r388, %r388, %r22;
	sub.s32 	%r387, %r387, %r22;
	sub.s32 	%r386, %r386, %r22;
	sub.s32 	%r385, %r385, %r22;
	sub.s32 	%r384, %r384, %r22;
	sub.s32 	%r383, %r383, %r22;
	sub.s32 	%r382, %r382, %r22;
	sub.s32 	%r381, %r381, %r22;
	sub.s32 	%r380, %r380, %r22;
	sub.s32 	%r379, %r379, %r22;
	sub.s32 	%r378, %r378, %r22;
	sub.s32 	%r377, %r377, %r22;
	sub.s32 	%r376, %r376, %r22;
	sub.s32 	%r375, %r375, %r22;
	sub.s32 	%r374, %r374, %r22;
	setp.ne.s32 	%p29, %r390, 0;
	@%p29 bra 	$L__BB0_12;
$L__BB0_13:
	setp.lt.u32 	%p30, %r19, 3;
	@%p30 bra 	$L__BB0_15;
	sub.s32 	%r223, %r7, %r392;
	mad.lo.s32 	%r224, %r223, %r106, %r42;
	mul.wide.s32 	%rd47, %r224, 4;
	add.s64 	%rd48, %rd2, %rd47;
	ld.global.f32 	%f126, [%rd48];
	sub.s32 	%r225, %r371, %r392;
	mad.lo.s32 	%r226, %r225, %r106, %r43;
	mul.wide.s32 	%rd49, %r226, 4;
	add.s64 	%rd50, %rd2, %rd49;
	ld.global.f32 	%f127, [%rd50];
	sub.f32 	%f128, %f126, %f127;
	cvt.rzi.s32.f32 	%r227, %f128;
	mul.lo.s32 	%r228, %r227, %r227;
	cvt.rn.f32.u32 	%f129, %r228;
	add.f32 	%f130, %f305, %f129;
	add.s32 	%r229, %r392, 1;
	sub.s32 	%r230, %r7, %r229;
	mad.lo.s32 	%r231, %r230, %r106, %r42;
	mul.wide.s32 	%rd51, %r231, 4;
	add.s64 	%rd52, %rd2, %rd51;
	ld.global.f32 	%f131, [%rd52];
	sub.s32 	%r232, %r371, %r229;
	mad.lo.s32 	%r233, %r232, %r106, %r43;
	mul.wide.s32 	%rd53, %r233, 4;
	add.s64 	%rd54, %rd2, %rd53;
	ld.global.f32 	%f132, [%rd54];
	sub.f32 	%f133, %f131, %f132;
	cvt.rzi.s32.f32 	%r234, %f133;
	mul.lo.s32 	%r235, %r234, %r234;
	cvt.rn.f32.u32 	%f134, %r235;
	add.f32 	%f135, %f130, %f134;
	add.s32 	%r236, %r392, 2;
	sub.s32 	%r237, %r7, %r236;
	mad.lo.s32 	%r238, %r237, %r106, %r42;
	mul.wide.s32 	%rd55, %r238, 4;
	add.s64 	%rd56, %rd2, %rd55;
	ld.global.f32 	%f136, [%rd56];
	sub.s32 	%r239, %r371, %r236;
	mad.lo.s32 	%r240, %r239, %r106, %r43;
	mul.wide.s32 	%rd57, %r240, 4;
	add.s64 	%rd58, %rd2, %rd57;
	ld.global.f32 	%f137, [%rd58];
	sub.f32 	%f138, %f136, %f137;
	cvt.rzi.s32.f32 	%r241, %f138;
	mul.lo.s32 	%r242, %r241, %r241;
	cvt.rn.f32.u32 	%f139, %r242;
	add.f32 	%f140, %f135, %f139;
	add.s32 	%r243, %r392, 3;
	sub.s32 	%r244, %r7, %r243;
	mad.lo.s32 	%r245, %r244, %r106, %r42;
	mul.wide.s32 	%rd59, %r245, 4;
	add.s64 	%rd60, %rd2, %rd59;
	ld.global.f32 	%f141, [%rd60];
	sub.s32 	%r246, %r371, %r243;
	mad.lo.s32 	%r247, %r246, %r106, %r43;
	mul.wide.s32 	%rd61, %r247, 4;
	add.s64 	%rd62, %rd2, %rd61;
	ld.global.f32 	%f142, [%rd62];
	sub.f32 	%f143, %f141, %f142;
	cvt.rzi.s32.f32 	%r248, %f143;
	mul.lo.s32 	%r249, %r248, %r248;
	cvt.rn.f32.u32 	%f144, %r249;
	add.f32 	%f305, %f140, %f144;
	add.s32 	%r392, %r392, 4;
$L__BB0_15:
	setp.eq.s32 	%p31, %r20, 0;
	@%p31 bra 	$L__BB0_17;
	sub.s32 	%r250, %r7, %r392;
	mad.lo.s32 	%r251, %r250, %r106, %r42;
	mul.wide.s32 	%rd63, %r251, 4;
	add.s64 	%rd64, %rd2, %rd63;
	ld.global.f32 	%f145, [%rd64];
	sub.s32 	%r252, %r371, %r392;
	mad.lo.s32 	%r253, %r252, %r106, %r43;
	mul.wide.s32 	%rd65, %r253, 4;
	add.s64 	%rd66, %rd2, %rd65;
	ld.global.f32 	%f146, [%rd66];
	sub.f32 	%f147, %f145, %f146;
	cvt.rzi.s32.f32 	%r254, %f147;
	mul.lo.s32 	%r255, %r254, %r254;
	cvt.rn.f32.u32 	%f148, %r255;
	add.f32 	%f149, %f305, %f148;
	add.s32 	%r256, %r392, 1;
	sub.s32 	%r257, %r7, %r256;
	mad.lo.s32 	%r258, %r257, %r106, %r42;
	mul.wide.s32 	%rd67, %r258, 4;
	add.s64 	%rd68, %rd2, %rd67;
	ld.global.f32 	%f150, [%rd68];
	sub.s32 	%r259, %r371, %r256;
	mad.lo.s32 	%r260, %r259, %r106, %r43;
	mul.wide.s32 	%rd69, %r260, 4;
	add.s64 	%rd70, %rd2, %rd69;
	ld.global.f32 	%f151, [%rd70];
	sub.f32 	%f152, %f150, %f151;
	cvt.rzi.s32.f32 	%r261, %f152;
	mul.lo.s32 	%r262, %r261, %r261;
	cvt.rn.f32.u32 	%f153, %r262;
	add.f32 	%f305, %f149, %f153;
	add.s32 	%r392, %r392, 2;
$L__BB0_17:
	ld.param.u32 	%r362, [_Z24nlm_filter_random_globalPKfPfiiffiiii_param_6];
	sub.s32 	%r263, %r7, %r392;
	mad.lo.s32 	%r264, %r263, %r106, %r42;
	mul.wide.s32 	%rd71, %r264, 4;
	add.s64 	%rd72, %rd2, %rd71;
	ld.global.f32 	%f154, [%rd72];
	sub.s32 	%r265, %r371, %r392;
	mad.lo.s32 	%r266, %r265, %r106, %r43;
	mul.wide.s32 	%rd73, %r266, 4;
	add.s64 	%rd74, %rd2, %rd73;
	ld.global.f32 	%f155, [%rd74];
	sub.f32 	%f156, %f154, %f155;
	cvt.rzi.s32.f32 	%r267, %f156;
	mul.lo.s32 	%r268, %r267, %r267;
	cvt.rn.f32.u32 	%f157, %r268;
	add.f32 	%f305, %f305, %f157;
	add.s32 	%r102, %r373, 1;
	not.b32 	%r372, %r373;
	setp.ne.s32 	%p32, %r373, %r362;
	mov.u32 	%r373, %r102;
	@%p32 bra 	$L__BB0_10;
	mul.wide.u32 	%rd75, %r369, 4;
	add.s64 	%rd76, %rd3, %rd75;
	st.local.u32 	[%rd76], %r370;
	add.s64 	%rd77, %rd4, %rd75;
	st.local.u32 	[%rd77], %r371;
	add.s64 	%rd78, %rd5, %rd75;
	st.local.f32 	[%rd78], %f305;
	add.s32 	%r369, %r369, 1;
	setp.ne.s32 	%p33, %r369, 128;
	@%p33 bra 	$L__BB0_7;
$L__BB0_19:
	ld.param.u32 	%r365, [_Z24nlm_filter_random_globalPKfPfiiffiiii_param_6];
	shl.b32 	%r331, %r365, 1;
	mad.lo.s32 	%r332, %r331, %r331, %r331;
	add.s32 	%r333, %r331, %r332;
	or.b32  	%r334, %r333, 1;
	cvt.rn.f32.u32 	%f221, %r334;
	mul.f32 	%f11, %f1, %f221;
	cvt.f64.f32 	%fd19, %f221;
	add.f64 	%fd20, %fd19, %fd19;
	mul.f32 	%f222, %f21, %f21;
	cvt.f64.f32 	%fd21, %f222;
	mul.f64 	%fd2, %fd20, %fd21;
	mov.f32 	%f308, 0f00000000;
	mov.b64 	%rd103, 0;
	mov.f32 	%f309, %f308;
	mov.f32 	%f310, %f308;
$L__BB0_20:
	add.s64 	%rd86, %rd5, %rd103;
	ld.local.v4.f32 	{%f223, %f224, %f225, %f226}, [%rd86];
	cvt.f64.f32 	%fd22, %f223;
	sub.f64 	%fd23, %fd22, %fd2;
	cvt.rn.f32.f64 	%f227, %fd23;
	setp.gt.f32 	%p58, %f227, 0f00000000;
	neg.f32 	%f228, %f227;
	selp.f32 	%f229, %f228, 0f80000000, %p58;
	div.rn.f32 	%f230, %f229, %f11;
	fma.rn.f32 	%f231, %f230, 0f3BBB989D, 0f3F000000;
	cvt.sat.f32.f32 	%f232, %f231;
	mov.f32 	%f233, 0f4B400001;
	mov.f32 	%f234, 0f437C0000;
	fma.rm.f32 	%f235, %f232, %f234, %f233;
	add.f32 	%f236, %f235, 0fCB40007F;
	neg.f32 	%f237, %f236;
	fma.rn.f32 	%f238, %f230, 0f3FB8AA3B, %f237;
	fma.rn.f32 	%f239, %f230, 0f32A57060, %f238;
	mov.b32 	%r335, %f235;
	shl.b32 	%r336, %r335, 23;
	mov.b32 	%f240, %r336;
	ex2.approx.ftz.f32 	%f241, %f239;
	mul.f32 	%f242, %f241, %f240;
	setp.gt.f32 	%p59, %f242, %f310;
	selp.f32 	%f243, %f242, %f310, %p59;
	add.f32 	%f244, %f308, %f242;
	add.s64 	%rd87, %rd3, %rd103;
	ld.local.v4.u32 	{%r337, %r338, %r339, %r340}, [%rd87];
	add.s64 	%rd88, %rd4, %rd103;
	ld.local.v4.u32 	{%r341, %r342, %r343, %r344}, [%rd88];
	mad.lo.s32 	%r345, %r341, %r106, %r337;
	mul.wide.s32 	%rd89, %r345, 4;
	add.s64 	%rd90, %rd2, %rd89;
	ld.global.f32 	%f245, [%rd90];
	fma.rn.f32 	%f246, %f245, %f242, %f309;
	cvt.f64.f32 	%fd24, %f224;
	sub.f64 	%fd25, %fd24, %fd2;
	cvt.rn.f32.f64 	%f247, %fd25;
	setp.gt.f32 	%p60, %f247, 0f00000000;
	neg.f32 	%f248, %f247;
	selp.f32 	%f249, %f248, 0f80000000, %p60;
	div.rn.f32 	%f250, %f249, %f11;
	fma.rn.f32 	%f251, %f250, 0f3BBB989D, 0f3F000000;
	cvt.sat.f32.f32 	%f252, %f251;
	fma.rm.f32 	%f253, %f252, %f234, %f233;
	add.f32 	%f254, %f253, 0fCB40007F;
	neg.f32 	%f255, %f254;
	fma.rn.f32 	%f256, %f250, 0f3FB8AA3B, %f255;
	fma.rn.f32 	%f257, %f250, 0f32A57060, %f256;
	mov.b32 	%r346, %f253;
	shl.b32 	%r347, %r346, 23;
	mov.b32 	%f258, %r347;
	ex2.approx.ftz.f32 	%f259, %f257;
	mul.f32 	%f260, %f259, %f258;
	setp.gt.f32 	%p61, %f260, %f243;
	selp.f32 	%f261, %f260, %f243, %p61;
	add.f32 	%f262, %f244, %f260;
	mad.lo.s32 	%r348, %r342, %r106, %r338;
	mul.wide.s32 	%rd91, %r348, 4;
	add.s64 	%rd92, %rd2, %rd91;
	ld.global.f32 	%f263, [%rd92];
	fma.rn.f32 	%f264, %f263, %f260, %f246;
	cvt.f64.f32 	%fd26, %f225;
	sub.f64 	%fd27, %fd26, %fd2;
	cvt.rn.f32.f64 	%f265, %fd27;
	setp.gt.f32 	%p62, %f265, 0f00000000;
	neg.f32 	%f266, %f265;
	selp.f32 	%f267, %f266, 0f80000000, %p62;
	div.rn.f32 	%f268, %f267, %f11;
	fma.rn.f32 	%f269, %f268, 0f3BBB989D, 0f3F000000;
	cvt.sat.f32.f32 	%f270, %f269;
	fma.rm.f32 	%f271, %f270, %f234, %f233;
	add.f32 	%f272, %f271, 0fCB40007F;
	neg.f32 	%f273, %f272;
	fma.rn.f32 	%f274, %f268, 0f3FB8AA3B, %f273;
	fma.rn.f32 	%f275, %f268, 0f32A57060, %f274;
	mov.b32 	%r349, %f271;
	shl.b32 	%r350, %r349, 23;
	mov.b32 	%f276, %r350;
	ex2.approx.ftz.f32 	%f277, %f275;
	mul.f32 	%f278, %f277, %f276;
	setp.gt.f32 	%p63, %f278, %f261;
	selp.f32 	%f279, %f278, %f261, %p63;
	add.f32 	%f280, %f262, %f278;
	mad.lo.s32 	%r351, %r343, %r106, %r339;
	mul.wide.s32 	%rd93, %r351, 4;
	add.s64 	%rd94, %rd2, %rd93;
	ld.global.f32 	%f281, [%rd94];
	fma.rn.f32 	%f282, %f281, %f278, %f264;
	cvt.f64.f32 	%fd28, %f226;
	sub.f64 	%fd29, %fd28, %fd2;
	cvt.rn.f32.f64 	%f283, %fd29;
	setp.gt.f32 	%p64, %f283, 0f00000000;
	neg.f32 	%f284, %f283;
	selp.f32 	%f285, %f284, 0f80000000, %p64;
	div.rn.f32 	%f286, %f285, %f11;
	fma.rn.f32 	%f287, %f286, 0f3BBB989D, 0f3F000000;
	cvt.sat.f32.f32 	%f288, %f287;
	fma.rm.f32 	%f289, %f288, %f234, %f233;
	add.f32 	%f290, %f289, 0fCB40007F;
	neg.f32 	%f291, %f290;
	fma.rn.f32 	%f292, %f286, 0f3FB8AA3B, %f291;
	fma.rn.f32 	%f293, %f286, 0f32A57060, %f292;
	mov.b32 	%r352, %f289;
	shl.b32 	%r353, %r352, 23;
	mov.b32 	%f294, %r353;
	ex2.approx.ftz.f32 	%f295, %f293;
	mul.f32 	%f296, %f295, %f294;
	setp.gt.f32 	%p65, %f296, %f279;
	selp.f32 	%f310, %f296, %f279, %p65;
	add.f32 	%f308, %f280, %f296;
	mad.lo.s32 	%r354, %r344, %r106, %r340;
	mul.wide.s32 	%rd95, %r354, 4;
	add.s64 	%rd96, %rd2, %rd95;
	ld.global.f32 	%f297, [%rd96];
	fma.rn.f32 	%f309, %f297, %f296, %f282;
	add.s64 	%rd103, %rd103, 16;
	setp.ne.s64 	%p66, %rd103, 512;
	@%p66 bra 	$L__BB0_20;
	mad.lo.s32 	%r105, %r7, %r106, %r6;
	mul.wide.s32 	%rd97, %r105, 4;
	add.s64 	%rd98, %rd2, %rd97;
	ld.global.f32 	%f18, [%rd98];
	fma.rn.f32 	%f19, %f310, %f18, %f309;
	add.f32 	%f20, %f310, %f308;
	setp.leu.f32 	%p67, %f20, 0f00000000;
	@%p67 bra 	$L__BB0_23;
	div.rn.f32 	%f300, %f19, %f20;
	add.s64 	%rd102, %rd1, %rd97;
	ld.global.f32 	%f301, [%rd102];
	add.f32 	%f302, %f300, %f301;
	st.global.f32 	[%rd102], %f302;
	bra.uni 	$L__BB0_24;
$L__BB0_23:
	add.s64 	%rd100, %rd1, %rd97;
	ld.global.f32 	%f298, [%rd100];
	add.f32 	%f299, %f18, %f298;
	st.global.f32 	[%rd100], %f299;
$L__BB0_24:
	ret;

}
	// .globl	_ZN3cub18CUB_300001_SM_10006detail11EmptyKernelIvEEvv
.visible .entry _ZN3cub18CUB_300001_SM_10006detail11EmptyKernelIvEEvv()
{


	ret;

}


// ===== COMPILED SASS (sm_100) =====

	.target	sm_100

	.elftype	@"ET_EXEC"


//--------------------- .note.nv.tkinfo           --------------------------
	.section	.note.nv.tkinfo,"",@"SHT_NOTE"
	.sectionflags	@"SHF_NOTE_NV_TKINFO"
	.tkinfo
        /*0018*/ 	.word	0x00000002
        /*0030*/ 	.string	""
        /*0030*/ 	.string	"ptxas"
        /*0030*/ 	.string	"Cuda compilation tools, release 13.0, V13.0.88"
        /*0030*/ 	.string	"Build cuda_13.0.r13.0/compiler.36424714_0"
        /*0030*/ 	.string	"-arch sm_100 -m 64 "



//--------------------- .note.nv.cuinfo           --------------------------
	.section	.note.nv.cuinfo,"",@"SHT_NOTE"
	.sectionflags	@"SHF_NOTE_NV_CUINFO"
        /*0018*/ 	.short	0x0002
        /*001a*/ 	.short	0x0064
        /*001c*/ 	.short	0x0082
	.zero		2


//--------------------- .nv.info                  --------------------------
	.section	.nv.info,"",@"SHT_CUDA_INFO"
	.align	4


	//----- nvinfo : EIATTR_REGCOUNT
	.align		4
        /*0000*/ 	.byte	0x04, 0x2f
        /*0002*/ 	.short	(.L_58 - .L_57)
	.align		4
.L_57:
        /*0004*/ 	.word	index@(_Z24nlm_filter_random_globalPKfPfiiffiiii)
        /*0008*/ 	.word	0x00000030


	//----- nvinfo : EIATTR_FRAME_SIZE
	.align		4
.L_58:
        /*000c*/ 	.byte	0x04, 0x11
        /*000e*/ 	.short	(.L_60 - .L_59)
	.align		4
.L_59:
        /*0010*/ 	.word	index@($__internal_1_$__cuda_sm3x_div_rn_noftz_f32_slowpath)
        /*0014*/ 	.word	0x00000600


	//----- nvinfo : EIATTR_FRAME_SIZE
	.align		4
.L_60:
        /*0018*/ 	.byte	0x04, 0x11
        /*001a*/ 	.short	(.L_62 - .L_61)
	.align		4
.L_61:
        /*001c*/ 	.word	index@($__internal_0_$__cuda_sm20_sqrt_rn_f32_slowpath)
        /*0020*/ 	.word	0x00000600


	//----- nvinfo : EIATTR_FRAME_SIZE
	.align		4
.L_62:
        /*0024*/ 	.byte	0x04, 0x11
        /*0026*/ 	.short	(.L_64 - .L_63)
	.align		4
.L_63:
        /*0028*/ 	.word	index@(_Z24nlm_filter_random_globalPKfPfiiffiiii)
        /*002c*/ 	.word	0x00000600


	//----- nvinfo : EIATTR_REGCOUNT
	.align		4
.L_64:
        /*0030*/ 	.byte	0x04, 0x2f
        /*0032*/ 	.short	(.L_66 - .L_65)
	.align		4
.L_65:
        /*0034*/ 	.word	index@(_ZN3cub18CUB_300001_SM_10006detail11EmptyKernelIvEEvv)
        /*0038*/ 	.word	0x00000004


	//----- nvinfo : EIATTR_FRAME_SIZE
	.align		4
.L_66:
        /*003c*/ 	.byte	0x04, 0x11
        /*003e*/ 	.short	(.L_68 - .L_67)
	.align		4
.L_67:
        /*0040*/ 	.word	index@(_ZN3cub18CUB_300001_SM_10006detail11EmptyKernelIvEEvv)
        /*0044*/ 	.word	0x00000000


	//----- nvinfo : EIATTR_MIN_STACK_SIZE
	.align		4
.L_68:
        /*0048*/ 	.byte	0x04, 0x12
        /*004a*/ 	.short	(.L_70 - .L_69)
	.align		4
.L_69:
        /*004c*/ 	.word	index@(_ZN3cub18CUB_300001_SM_10006detail11EmptyKernelIvEEvv)
        /*0050*/ 	.word	0x00000000


	//----- nvinfo : EIATTR_MIN_STACK_SIZE
	.align		4
.L_70:
        /*0054*/ 	.byte	0x04, 0x12
        /*0056*/ 	.short	(.L_72 - .L_71)
	.align		4
.L_71:
        /*0058*/ 	.word	index@(_Z24nlm_filter_random_globalPKfPfiiffiiii)
        /*005c*/ 	.word	0x00000600
.L_72:


//--------------------- .nv.compat                --------------------------
	.section	.nv.compat,"",@"SHT_CUDA_COMPAT_INFO"
	.align	4
        /*0000*/ 	.byte	0x02, 0x09, 0x00, 0x00, 0x02, 0x02, 0x01, 0x00, 0x02, 0x05, 0x05, 0x00, 0x03, 0x07, 0x01, 0x01
        /*0010*/ 	.byte	0x02, 0x03, 0x00, 0x00, 0x02, 0x06, 0x01, 0x00, 0x04, 0x0b, 0x08, 0x00, 0x01, 0x00, 0x00, 0x00
        /*0020*/ 	.byte	0x00, 0x00, 0x00, 0x00


//--------------------- .nv.info._ZN3cub18CUB_300001_SM_10006detail11EmptyKernelIvEEvv --------------------------
	.section	.nv.info._ZN3cub18CUB_300001_SM_10006detail11EmptyKernelIvEEvv,"",@"SHT_CUDA_INFO"
	.sectionflags	@""
	.align	4


	//----- nvinfo : EIATTR_CUDA_API_VERSION
	.align		4
        /*0000*/ 	.byte	0x04, 0x37
        /*0002*/ 	.short	(.L_74 - .L_73)
.L_73:
        /*0004*/ 	.word	0x00000082


	//----- nvinfo : EIATTR_SPARSE_MMA_MASK
	.align		4
.L_74:
        /*0008*/ 	.byte	0x03, 0x50
        /*000a*/ 	.short	0x0000


	//----- nvinfo : EIATTR_MAXREG_COUNT
	.align		4
        /*000c*/ 	.byte	0x03, 0x1b
        /*000e*/ 	.short	0x00ff


	//----- nvinfo : EIATTR_MERCURY_ISA_VERSION
	.align		4
        /*0010*/ 	.byte	0x03, 0x5f
        /*0012*/ 	.short	0x0101


	//----- nvinfo : EIATTR_VRC_CTA_INIT_COUNT
	.align		4
        /*0014*/ 	.byte	0x02, 0x4a
	.zero		1
	.zero		1


	//----- nvinfo : EIATTR_EXIT_INSTR_OFFSETS
	.align		4
        /*0018*/ 	.byte	0x04, 0x1c
        /*001a*/ 	.short	(.L_76 - .L_75)


	//   ....[0]....
.L_75:
        /*001c*/ 	.word	0x00000010


	//----- nvinfo : EIATTR_SW_WAR
	.align		4
.L_76:
        /*0020*/ 	.byte	0x04, 0x36
        /*0022*/ 	.short	(.L_78 - .L_77)
.L_77:
        /*0024*/ 	.word	0x00000008
.L_78:


//--------------------- .nv.info._Z24nlm_filter_random_globalPKfPfiiffiiii --------------------------
	.section	.nv.info._Z24nlm_filter_random_globalPKfPfiiffiiii,"",@"SHT_CUDA_INFO"
	.sectionflags	@""
	.align	4


	//----- nvinfo : EIATTR_CUDA_API_VERSION
	.align		4
        /*0000*/ 	.byte	0x04, 0x37
        /*0002*/ 	.short	(.L_80 - .L_79)
.L_79:
        /*0004*/ 	.word	0x00000082


	//----- nvinfo : EIATTR_KPARAM_INFO
	.align		4
.L_80:
        /*0008*/ 	.byte	0x04, 0x17
        /*000a*/ 	.short	(.L_82 - .L_81)
.L_81:
        /*000c*/ 	.word	0x00000000
        /*0010*/ 	.short	0x0009
        /*0012*/ 	.short	0x002c
        /*0014*/ 	.byte	0x00, 0xf0, 0x11, 0x00


	//----- nvinfo : EIATTR_KPARAM_INFO
	.align		4
.L_82:
        /*0018*/ 	.byte	0x04, 0x17
        /*001a*/ 	.short	(.L_84 - .L_83)
.L_83:
        /*001c*/ 	.word	0x00000000
        /*0020*/ 	.short	0x0008
        /*0022*/ 	.short	0x0028
        /*0024*/ 	.byte	0x00, 0xf0, 0x11, 0x00


	//----- nvinfo : EIATTR_KPARAM_INFO
	.align		4
.L_84:
        /*0028*/ 	.byte	0x04, 0x17
        /*002a*/ 	.short	(.L_86 - .L_85)
.L_85:
        /*002c*/ 	.word	0x00000000
        /*0030*/ 	.short	0x0007
        /*0032*/ 	.short	0x0024
        /*0034*/ 	.byte	0x00, 0xf0, 0x11, 0x00


	//----- nvinfo : EIATTR_KPARAM_INFO
	.align		4
.L_86:
        /*0038*/ 	.byte	0x04, 0x17
        /*003a*/ 	.short	(.L_88 - .L_87)
.L_87:
        /*003c*/ 	.word	0x00000000
        /*0040*/ 	.short	0x0006
        /*0042*/ 	.short	0x0020
        /*0044*/ 	.byte	0x00, 0xf0, 0x11, 0x00


	//----- nvinfo : EIATTR_KPARAM_INFO
	.align		4
.L_88:
        /*0048*/ 	.byte	0x04, 0x17
        /*004a*/ 	.short	(.L_90 - .L_89)
.L_89:
        /*004c*/ 	.word	0x00000000
        /*0050*/ 	.short	0x0005
        /*0052*/ 	.short	0x001c
        /*0054*/ 	.byte	0x00, 0xf0, 0x11, 0x00


	//----- nvinfo : EIATTR_KPARAM_INFO
	.align		4
.L_90:
        /*0058*/ 	.byte	0x04, 0x17
        /*005a*/ 	.short	(.L_92 - .L_91)
.L_91:
        /*005c*/ 	.word	0x00000000
        /*0060*/ 	.short	0x0004
        /*0062*/ 	.short	0x0018
        /*0064*/ 	.byte	0x00, 0xf0, 0x11, 0x00


	//----- nvinfo : EIATTR_KPARAM_INFO
	.align		4
.L_92:
        /*0068*/ 	.byte	0x04, 0x17
        /*006a*/ 	.short	(.L_94 - .L_93)
.L_93:
        /*006c*/ 	.word	0x00000000
        /*0070*/ 	.short	0x0003
        /*0072*/ 	.short	0x0014
        /*0074*/ 	.byte	0x00, 0xf0, 0x11, 0x00


	//----- nvinfo : EIATTR_KPARAM_INFO
	.align		4
.L_94:
        /*0078*/ 	.byte	0x04, 0x17
        /*007a*/ 	.short	(.L_96 - .L_95)
.L_95:
        /*007c*/ 	.word	0x00000000
        /*0080*/ 	.short	0x0002
        /*0082*/ 	.short	0x0010
        /*0084*/ 	.byte	0x00, 0xf0, 0x11, 0x00


	//----- nvinfo : EIATTR_KPARAM_INFO
	.align		4
.L_96:
        /*0088*/ 	.byte	0x04, 0x17
        /*008a*/ 	.short	(.L_98 - .L_97)
.L_97:
        /*008c*/ 	.word	0x00000000
        /*0090*/ 	.short	0x0001
        /*0092*/ 	.short	0x0008
        /*0094*/ 	.byte	0x00, 0xf5, 0x21, 0x00


	//----- nvinfo : EIATTR_KPARAM_INFO
	.align		4
.L_98:
        /*0098*/ 	.byte	0x04, 0x17
        /*009a*/ 	.short	(.L_100 - .L_99)
.L_99:
        /*009c*/ 	.word	0x00000000
        /*00a0*/ 	.short	0x0000
        /*00a2*/ 	.short	0x0000
        /*00a4*/ 	.byte	0x00, 0xf5, 0x21, 0x00


	//----- nvinfo : EIATTR_SPARSE_MMA_MASK
	.align		4
.L_100:
        /*00a8*/ 	.byte	0x03, 0x50
        /*00aa*/ 	.short	0x0000


	//----- nvinfo : EIATTR_MAXREG_COUNT
	.align		4
        /*00ac*/ 	.byte	0x03, 0x1b
        /*00ae*/ 	.short	0x00ff


	//----- nvinfo : EIATTR_MERCURY_ISA_VERSION
	.align		4
        /*00b0*/ 	.byte	0x03, 0x5f
        /*00b2*/ 	.short	0x0101


	//----- nvinfo : EIATTR_VRC_CTA_INIT_COUNT
	.align		4
        /*00b4*/ 	.byte	0x02, 0x4a
	.zero		1
	.zero		1


	//----- nvinfo : EIATTR_EXIT_INSTR_OFFSETS
	.align		4
        /*00b8*/ 	.byte	0x04, 0x1c
        /*00ba*/ 	.short	(.L_102 - .L_101)


	//   ....[0]....
.L_101:
        /*00bc*/ 	.word	0x000000f0


	//   ....[1]....
        /*00c0*/ 	.word	0x00003910


	//   ....[2]....
        /*00c4*/ 	.word	0x00003970


	//----- nvinfo : EIATTR_CRS_STACK_SIZE
	.align		4
.L_102:
        /*00c8*/ 	.byte	0x04, 0x1e
        /*00ca*/ 	.short	(.L_104 - .L_103)
.L_103:
        /*00cc*/ 	.word	0x00000000


	//----- nvinfo : EIATTR_CBANK_PARAM_SIZE
	.align		4
.L_104:
        /*00d0*/ 	.byte	0x03, 0x19
        /*00d2*/ 	.short	0x0030


	//----- nvinfo : EIATTR_PARAM_CBANK
	.align		4
        /*00d4*/ 	.byte	0x04, 0x0a
        /*00d6*/ 	.short	(.L_106 - .L_105)
	.align		4
.L_105:
        /*00d8*/ 	.word	index@(.nv.constant0._Z24nlm_filter_random_globalPKfPfiiffiiii)
        /*00dc*/ 	.short	0x0380
        /*00de*/ 	.short	0x0030


	//----- nvinfo : EIATTR_SW_WAR
	.align		4
.L_106:
        /*00e0*/ 	.byte	0x04, 0x36
        /*00e2*/ 	.short	(.L_108 - .L_107)
.L_107:
        /*00e4*/ 	.word	0x00000008
.L_108:


//--------------------- .nv.callgraph             --------------------------
	.section	.nv.callgraph,"",@"SHT_CUDA_CALLGRAPH"
	.align	4
	.sectionentsize	8
	.align		4
        /*0000*/ 	.word	0x00000000
	.align		4
        /*0004*/ 	.word	0xffffffff
	.align		4
        /*0008*/ 	.word	0x00000000
	.align		4
        /*000c*/ 	.word	0xfffffffe
	.align		4
        /*0010*/ 	.word	0x00000000
	.align		4
        /*0014*/ 	.word	0xfffffffd
	.align		4
        /*0018*/ 	.word	0x00000000
	.align		4
        /*001c*/ 	.word	0xfffffffc


//--------------------- .nv.constant4             --------------------------
	.section	.nv.constant4,"a",@progbits
	.align	8
	.align		8
.nv.constant4:
        /*0000*/ 	.dword	precalc_xorwow_matrix
	.align		8
        /*0008*/ 	.dword	precalc_xorwow_offset_matrix
	.align		8
        /*0010*/ 	.dword	mrg32k3aM1
	.align		8
        /*0018*/ 	.dword	mrg32k3aM2
	.align		8
        /*0020*/ 	.dword	mrg32k3aM1SubSeq
	.align		8
        /*0028*/ 	.dword	mrg32k3aM2SubSeq
	.align		8
        /*0030*/ 	.dword	mrg32k3aM1Seq
	.align		8
        /*0038*/ 	.dword	mrg32k3aM2Seq
	.align		8
        /*0040*/ 	.dword	XX
	.align		8
        /*0048*/ 	.dword	YY
	.align		8
        /*0050*/ 	.dword	DD
	.align		8
        /*0058*/ 	.dword	_ZN34_INTERNAL_bd6e21a0_4_k_cu_8734db3a4cuda3std3__45__cpo5beginE
	.align		8
        /*0060*/ 	.dword	_ZN34_INTERNAL_bd6e21a0_4_k_cu_8734db3a4cuda3std3__45__cpo3endE
	.align		8
        /*0068*/ 	.dword	_ZN34_INTERNAL_bd6e21a0_4_k_cu_8734db3a4cuda3std3__45__cpo6cbeginE
	.align		8
        /*0070*/ 	.dword	_ZN34_INTERNAL_bd6e21a0_4_k_cu_8734db3a4cuda3std3__45__cpo4cendE
	.align		8
        /*0078*/ 	.dword	_ZN34_INTERNAL_bd6e21a0_4_k_cu_8734db3a4cuda3std3__45__cpo6rbeginE
	.align		8
        /*0080*/ 	.dword	_ZN34_INTERNAL_bd6e21a0_4_k_cu_8734db3a4cuda3std3__45__cpo4rendE
	.align		8
        /*0088*/ 	.dword	_ZN34_INTERNAL_bd6e21a0_4_k_cu_8734db3a4cuda3std3__45__cpo7crbeginE
	.align		8
        /*0090*/ 	.dword	_ZN34_INTERNAL_bd6e21a0_4_k_cu_8734db3a4cuda3std3__45__cpo5crendE
	.align		8
        /*0098*/ 	.dword	_ZN34_INTERNAL_bd6e21a0_4_k_cu_8734db3a4cuda3std3__436_GLOBAL__N__bd6e21a0_4_k_cu_8734db3a6ignoreE
	.align		8
        /*00a0*/ 	.dword	_ZN34_INTERNAL_bd6e21a0_4_k_cu_8734db3a4cuda3std3__419piecewise_constructE
	.align		8
        /*00a8*/ 	.dword	_ZN34_INTERNAL_bd6e21a0_4_k_cu_8734db3a4cuda3std3__48in_placeE
	.align		8
        /*00b0*/ 	.dword	_ZN34_INTERNAL_bd6e21a0_4_k_cu_8734db3a4cuda3std3__420unreachable_sentinelE
	.align		8
        /*00b8*/ 	.dword	_ZN34_INTERNAL_bd6e21a0_4_k_cu_8734db3a4cuda3std3__47nulloptE
	.align		8
        /*00c0*/ 	.dword	_ZN34_INTERNAL_bd6e21a0_4_k_cu_8734db3a4cuda3std3__48unexpectE
	.align		8
        /*00c8*/ 	.dword	_ZN34_INTERNAL_bd6e21a0_4_k_cu_8734db3a4cuda3std6ranges3__45__cpo4swapE
	.align		8
        /*00d0*/ 	.dword	_ZN34_INTERNAL_bd6e21a0_4_k_cu_8734db3a4cuda3std6ranges3__45__cpo9iter_moveE
	.align		8
        /*00d8*/ 	.dword	_ZN34_INTERNAL_bd6e21a0_4_k_cu_8734db3a4cuda3std6ranges3__45__cpo5beginE
	.align		8
        /*00e0*/ 	.dword	_ZN34_INTERNAL_bd6e21a0_4_k_cu_8734db3a4cuda3std6ranges3__45__cpo3endE
	.align		8
        /*00e8*/ 	.dword	_ZN34_INTERNAL_bd6e21a0_4_k_cu_8734db3a4cuda3std6ranges3__45__cpo6cbeginE
	.align		8
        /*00f0*/ 	.dword	_ZN34_INTERNAL_bd6e21a0_4_k_cu_8734db3a4cuda3std6ranges3__45__cpo4cendE
	.align		8
        /*00f8*/ 	.dword	_ZN34_INTERNAL_bd6e21a0_4_k_cu_8734db3a4cuda3std6ranges3__45__cpo7advanceE
	.align		8
        /*0100*/ 	.dword	_ZN34_INTERNAL_bd6e21a0_4_k_cu_8734db3a4cuda3std6ranges3__45__cpo9iter_swapE
	.align		8
        /*0108*/ 	.dword	_ZN34_INTERNAL_bd6e21a0_4_k_cu_8734db3a4cuda3std6ranges3__45__cpo4nextE
	.align		8
        /*0110*/ 	.dword	_ZN34_INTERNAL_bd6e21a0_4_k_cu_8734db3a4cuda3std6ranges3__45__cpo4prevE
	.align		8
        /*0118*/ 	.dword	_ZN34_INTERNAL_bd6e21a0_4_k_cu_8734db3a4cuda3std6ranges3__45__cpo4dataE
	.align		8
        /*0120*/ 	.dword	_ZN34_INTERNAL_bd6e21a0_4_k_cu_8734db3a4cuda3std6ranges3__45__cpo5cdataE
	.align		8
        /*0128*/ 	.dword	_ZN34_INTERNAL_bd6e21a0_4_k_cu_8734db3a4cuda3std6ranges3__45__cpo4sizeE
	.align		8
        /*0130*/ 	.dword	_ZN34_INTERNAL_bd6e21a0_4_k_cu_8734db3a4cuda3std6ranges3__45__cpo5ssizeE
	.align		8
        /*0138*/ 	.dword	_ZN34_INTERNAL_bd6e21a0_4_k_cu_8734db3a4cuda3std6ranges3__45__cpo8distanceE
	.align		8
        /*0140*/ 	.dword	_ZN34_INTERNAL_bd6e21a0_4_k_cu_8734db3a6thrust24THRUST_300001_SM_1000_NS8cuda_cub3parE
	.align		8
        /*0148*/ 	.dword	_ZN34_INTERNAL_bd6e21a0_4_k_cu_8734db3a6thrust24THRUST_300001_SM_1000_NS8cuda_cub10par_nosyncE
	.align		8
        /*0150*/ 	.dword	_ZN34_INTERNAL_bd6e21a0_4_k_cu_8734db3a6thrust24THRUST_300001_SM_1000_NS6system6detail10sequential3seqE
	.align		8
        /*0158*/ 	.dword	_ZN34_INTERNAL_bd6e21a0_4_k_cu_8734db3a6thrust24THRUST_300001_SM_1000_NS6system3cpp3parE
	.align		8
        /*0160*/ 	.dword	_ZN34_INTERNAL_bd6e21a0_4_k_cu_8734db3a6thrust24THRUST_300001_SM_1000_NS12placeholders2_1E
	.align		8
        /*0168*/ 	.dword	_ZN34_INTERNAL_bd6e21a0_4_k_cu_8734db3a6thrust24THRUST_300001_SM_1000_NS12placeholders2_2E
	.align		8
        /*0170*/ 	.dword	_ZN34_INTERNAL_bd6e21a0_4_k_cu_8734db3a6thrust24THRUST_300001_SM_1000_NS12placeholders2_3E
	.align		8
        /*0178*/ 	.dword	_ZN34_INTERNAL_bd6e21a0_4_k_cu_8734db3a6thrust24THRUST_300001_SM_1000_NS12placeholders2_4E
	.align		8
        /*0180*/ 	.dword	_ZN34_INTERNAL_bd6e21a0_4_k_cu_8734db3a6thrust24THRUST_300001_SM_1000_NS12placeholders2_5E
	.align		8
        /*0188*/ 	.dword	_ZN34_INTERNAL_bd6e21a0_4_k_cu_8734db3a6thrust24THRUST_300001_SM_1000_NS12placeholders2_6E
	.align		8
        /*0190*/ 	.dword	_ZN34_INTERNAL_bd6e21a0_4_k_cu_8734db3a6thrust24THRUST_300001_SM_1000_NS12placeholders2_7E
	.align		8
        /*0198*/ 	.dword	_ZN34_INTERNAL_bd6e21a0_4_k_cu_8734db3a6thrust24THRUST_300001_SM_1000_NS12placeholders2_8E
	.align		8
        /*01a0*/ 	.dword	_ZN34_INTERNAL_bd6e21a0_4_k_cu_8734db3a6thrust24THRUST_300001_SM_1000_NS12placeholders2_9E
	.align		8
        /*01a8*/ 	.dword	_ZN34_INTERNAL_bd6e21a0_4_k_cu_8734db3a6thrust24THRUST_300001_SM_1000_NS12placeholders3_10E
	.align		8
        /*01b0*/ 	.dword	_ZN34_INTERNAL_bd6e21a0_4_k_cu_8734db3a6thrust24THRUST_300001_SM_1000_NS3seqE
	.align		8
        /*01b8*/ 	.dword	_ZN34_INTERNAL_bd6e21a0_4_k_cu_8734db3a6thrust24THRUST_300001_SM_1000_NS6deviceE


//--------------------- .nv.constant3             --------------------------
	.section	.nv.constant3,"a",@progbits
	.align	8
.nv.constant3:
	.type		__cr_lgamma_table,@object
	.size		__cr_lgamma_table,(.L_8 - __cr_lgamma_table)
__cr_lgamma_table:
        /*0000*/ 	.byte	0x00, 0x00, 0x00, 0x00, 0x00, 0x00, 0x00, 0x00, 0x00, 0x00, 0x00, 0x00, 0x00, 0x00, 0x00, 0x00
        /*0010*/ 	.byte	0xef, 0x39, 0xfa, 0xfe, 0x42, 0x2e, 0xe6, 0x3f, 0x02, 0x20, 0x2a, 0xfa, 0x0b, 0xab, 0xfc, 0x3f
        /*0020*/ 	.byte	0xf9, 0x2c, 0x92, 0x7c, 0xa7, 0x6c, 0x09, 0x40, 0xc9, 0x79, 0x44, 0x3c, 0x64, 0x26, 0x13, 0x40
        /*0030*/ 	.byte	0xca, 0x01, 0xcf, 0x3a, 0x27, 0x51, 0x1a, 0x40, 0x30, 0xcc, 0x2d, 0xf3, 0xe1, 0x0c, 0x21, 0x40
        /*0040*/ 	.byte	0x0d, 0xb7, 0xfc, 0x82, 0x8e, 0x35, 0x25, 0x40
.L_8:


//--------------------- .text._ZN3cub18CUB_300001_SM_10006detail11EmptyKernelIvEEvv --------------------------
	.section	.text._ZN3cub18CUB_300001_SM_10006detail11EmptyKernelIvEEvv,"ax",@progbits
	.align	128
        .global         _ZN3cub18CUB_300001_SM_10006detail11EmptyKernelIvEEvv
        .type           _ZN3cub18CUB_300001_SM_10006detail11EmptyKernelIvEEvv,@function
        .size           _ZN3cub18CUB_300001_SM_10006detail11EmptyKernelIvEEvv,(.L_x_55 - _ZN3cub18CUB_300001_SM_10006detail11EmptyKernelIvEEvv)
        .other          _ZN3cub18CUB_300001_SM_10006detail11EmptyKernelIvEEvv,@"STO_CUDA_ENTRY STV_DEFAULT"
_ZN3cub18CUB_300001_SM_10006detail11EmptyKernelIvEEvv:
.text._ZN3cub18CUB_300001_SM_10006detail11EmptyKernelIvEEvv:
[----:B------:R-:W-:Y:S01]  /*0000*/  LDC R1, c[0x0][0x37c] ;  /* 0x0000df00ff017b82 */ /* 0x000fe20000000800 */
[----:B------:R-:W-:Y:S05]  /*0010*/  EXIT ;  /* 0x000000000000794d */ /* 0x000fea0003800000 */
.L_x_0:
[----:B------:R-:W-:-:S00]  /*0020*/  BRA `(.L_x_0) ;  /* 0xfffffffc00fc7947 */ /* 0x000fc0000383ffff */
[----:B------:R-:W-:-:S00]  /*0030*/  NOP ;  /* 0x0000000000007918 */ /* 0x000fc00000000000 */
        /* <DEDUP_REMOVED lines=12> */
.L_x_55:


//--------------------- .text._Z24nlm_filter_random_globalPKfPfiiffiiii --------------------------
	.section	.text._Z24nlm_filter_random_globalPKfPfiiffiiii,"ax",@progbits
	.align	128
        .global         _Z24nlm_filter_random_globalPKfPfiiffiiii
        .type           _Z24nlm_filter_random_globalPKfPfiiffiiii,@function
        .size           _Z24nlm_filter_random_globalPKfPfiiffiiii,(.L_x_54 - _Z24nlm_filter_random_globalPKfPfiiffiiii)
        .other          _Z24nlm_filter_random_globalPKfPfiiffiiii,@"STO_CUDA_ENTRY STV_DEFAULT"
_Z24nlm_filter_random_globalPKfPfiiffiiii:
.text._Z24nlm_filter_random_globalPKfPfiiffiiii:
[----:B------:R-:W0:Y:S01]  /*0000*/  LDC R1, c[0x0][0x37c] ;  /* 0x0000df00ff017b82 */ /* 0x000e220000000800 */
[----:B------:R-:W1:Y:S07]  /*0010*/  S2R R4, SR_CTAID.Y ;  /* 0x0000000000047919 */ /* 0x000e6e0000002600 */
[----:B------:R-:W2:Y:S01]  /*0020*/  S2UR UR5, SR_CTAID.X ;  /* 0x00000000000579c3 */ /* 0x000ea20000002500 */
[----:B------:R-:W2:Y:S01]  /*0030*/  LDCU UR4, c[0x0][0x360] ;  /* 0x00006c00ff0477ac */ /* 0x000ea20008000800 */
[----:B0-----:R-:W-:Y:S01]  /*0040*/  IADD3 R1, PT, PT, R1, -0x600, RZ ;  /* 0xfffffa0001017810 */ /* 0x001fe20007ffe0ff */
[----:B------:R-:W1:Y:S01]  /*0050*/  S2R R3, SR_TID.Y ;  /* 0x0000000000037919 */ /* 0x000e620000002200 */
[----:B------:R-:W1:Y:S02]  /*0060*/  LDCU UR6, c[0x0][0x364] ;  /* 0x00006c80ff0677ac */ /* 0x000e640008000800 */
[----:B------:R-:W-:Y:S01]  /*0070*/  R2UR UR16, R1 ;  /* 0x00000000011072ca */ /* 0x000fe200000e0000 */
[----:B------:R-:W0:Y:S01]  /*0080*/  S2R R12, SR_TID.X ;  /* 0x00000000000c7919 */ /* 0x000e220000002100 */
[----:B------:R-:W3:Y:S01]  /*0090*/  LDCU.64 UR8, c[0x0][0x390] ;  /* 0x00007200ff0877ac */ /* 0x000ee20008000a00 */
[----:B--2---:R-:W-:Y:S01]  /*00a0*/  UIMAD UR4, UR4, UR5, URZ ;  /* 0x00000005040472a4 */ /* 0x004fe2000f8e02ff */
[----:B-1----:R-:W-:-:S05]  /*00b0*/  IMAD R4, R4, UR6, R3 ;  /* 0x0000000604047c24 */ /* 0x002fca000f8e0203 */
[----:B0-----:R-:W-:Y:S02]  /*00c0*/  IADD3 R0, PT, PT, R12, UR4, RZ ;  /* 0x000000040c007c10 */ /* 0x001fe4000fffe0ff */
[----:B---3--:R-:W-:-:S04]  /*00d0*/  ISETP.GE.AND P0, PT, R4, UR9, PT ;  /* 0x0000000904007c0c */ /* 0x008fc8000bf06270 */
[----:B------:R-:W-:-:S13]  /*00e0*/  ISETP.GE.OR P0, PT, R0, UR8, P0 ;  /* 0x0000000800007c0c */ /* 0x000fda0008706670 */
[----:B------:R-:W-:Y:S05]  /*00f0*/  @P0 EXIT ;  /* 0x000000000000094d */ /* 0x000fea0003800000 */
[----:B------:R-:W0:Y:S01]  /*0100*/  LDC R10, c[0x0][0x3a4] ;  /* 0x0000e900ff0a7b82 */ /* 0x000e220000000800 */
[----:B------:R-:W-:Y:S01]  /*0110*/  MOV R6, UR8 ;  /* 0x0000000800067c02 */ /* 0x000fe20008000f00 */
[----:B------:R-:W1:Y:S03]  /*0120*/  LDCU UR7, c[0x0][0x3a0] ;  /* 0x00007400ff0777ac */ /* 0x000e660008000800 */
[----:B------:R-:W-:Y:S01]  /*0130*/  IABS R6, R6 ;  /* 0x0000000600067213 */ /* 0x000fe20000000000 */
[----:B------:R-:W2:Y:S01]  /*0140*/  LDCU.64 UR12, c[0x0][0x358] ;  /* 0x00006b00ff0c77ac */ /* 0x000ea20008000a00 */
[----:B-1----:R-:W-:Y:S02]  /*0150*/  UISETP.GT.AND UP0, UPT, UR7, -0x1, UPT ;  /* 0xffffffff0700788c */ /* 0x002fe4000bf04270 */
[----:B------:R-:W-:Y:S01]  /*0160*/  IADD3 R0, PT, PT, R0, UR7, RZ ;  /* 0x0000000700007c10 */ /* 0x000fe2000fffe0ff */
[----:B------:R-:W-:Y:S01]  /*0170*/  USHF.L.U32 UR6, UR7, 0x1, URZ ;  /* 0x0000000107067899 */ /* 0x000fe200080006ff */
[----:B0-----:R-:W-:Y:S01]  /*0180*/  IABS R7, R10 ;  /* 0x0000000a00077213 */ /* 0x001fe20000000000 */
[----:B------:R-:W-:-:S02]  /*0190*/  UIADD3 UR17, UPT, UPT, UR8, -0x2, UR7 ;  /* 0xfffffffe08117890 */ /* 0x000fc4000fffe007 */
[----:B------:R-:W-:Y:S01]  /*01a0*/  UIADD3 UR5, UPT, UPT, UR9, -0x2, UR7 ;  /* 0xfffffffe09057890 */ /* 0x000fe2000fffe007 */
[----:B------:R-:W0:Y:S08]  /*01b0*/  I2F.RP R5, R7 ;  /* 0x0000000700057306 */ /* 0x000e300000209400 */
[----:B0-----:R-:W0:Y:S02]  /*01c0*/  MUFU.RCP R5, R5 ;  /* 0x0000000500057308 */ /* 0x001e240000001000 */
[----:B0-----:R-:W-:-:S06]  /*01d0*/  IADD3 R2, PT, PT, R5, 0xffffffe, RZ ;  /* 0x0ffffffe05027810 */ /* 0x001fcc0007ffe0ff */
[----:B------:R0:W1:Y:S02]  /*01e0*/  F2I.FTZ.U32.TRUNC.NTZ R3, R2 ;  /* 0x0000000200037305 */ /* 0x000064000021f000 */
[----:B0-----:R-:W-:Y:S01]  /*01f0*/  HFMA2 R2, -RZ, RZ, 0, 0 ;  /* 0x00000000ff027431 */ /* 0x001fe200000001ff */
[----:B-1----:R-:W-:-:S05]  /*0200*/  IADD3 R8, PT, PT, RZ, -R3, RZ ;  /* 0x80000003ff087210 */ /* 0x002fca0007ffe0ff */
[----:B------:R-:W-:-:S04]  /*0210*/  IMAD R9, R8, R7, RZ ;  /* 0x0000000708097224 */ /* 0x000fc800078e02ff */
[----:B------:R-:W-:-:S06]  /*0220*/  IMAD.HI.U32 R3, R3, R9, R2 ;  /* 0x0000000903037227 */ /* 0x000fcc00078e0002 */
[----:B------:R-:W-:-:S05]  /*0230*/  IMAD.HI.U32 R3, R3, R6, RZ ;  /* 0x0000000603037227 */ /* 0x000fca00078e00ff */
[----:B------:R-:W-:-:S05]  /*0240*/  IADD3 R5, PT, PT, -R3, RZ, RZ ;  /* 0x000000ff03057210 */ /* 0x000fca0007ffe1ff */
[----:B------:R-:W-:-:S05]  /*0250*/  IMAD R2, R7, R5, R6 ;  /* 0x0000000507027224 */ /* 0x000fca00078e0206 */
[----:B------:R-:W-:-:S13]  /*0260*/  ISETP.GT.U32.AND P2, PT, R7, R2, PT ;  /* 0x000000020700720c */ /* 0x000fda0003f44070 */
[----:B------:R-:W-:Y:S01]  /*0270*/  @!P2 IMAD.IADD R2, R2, 0x1, -R7 ;  /* 0x000000010202a824 */ /* 0x000fe200078e0a07 */
[----:B------:R-:W-:Y:S02]  /*0280*/  @!P2 IADD3 R3, PT, PT, R3, 0x1, RZ ;  /* 0x000000010303a810 */ /* 0x000fe40007ffe0ff */
[----:B------:R-:W-:Y:S02]  /*0290*/  ISETP.NE.AND P2, PT, R10, RZ, PT ;  /* 0x000000ff0a00720c */ /* 0x000fe40003f45270 */
[----:B------:R-:W-:Y:S02]  /*02a0*/  ISETP.GE.U32.AND P0, PT, R2, R7, PT ;  /* 0x000000070200720c */ /* 0x000fe40003f06070 */
[----:B------:R-:W-:Y:S01]  /*02b0*/  LOP3.LUT R2, R10, UR8, RZ, 0x3c, !PT ;  /* 0x000000080a027c12 */ /* 0x000fe2000f8e3cff */
[----:B------:R-:W0:Y:S03]  /*02c0*/  LDC.64 R6, c[0x0][0x398] ;  /* 0x0000e600ff067b82 */ /* 0x000e260000000a00 */
[----:B------:R-:W-:-:S07]  /*02d0*/  ISETP.GE.AND P1, PT, R2, RZ, PT ;  /* 0x000000ff0200720c */ /* 0x000fce0003f26270 */
[----:B------:R-:W-:-:S06]  /*02e0*/  @P0 IADD3 R3, PT, PT, R3, 0x1, RZ ;  /* 0x0000000103030810 */ /* 0x000fcc0007ffe0ff */
[----:B------:R-:W-:Y:S02]  /*02f0*/  @!P1 IADD3 R3, PT, PT, -R3, RZ, RZ ;  /* 0x000000ff03039210 */ /* 0x000fe40007ffe1ff */
[----:B------:R-:W-:-:S06]  /*0300*/  @!P2 LOP3.LUT R3, RZ, R10, RZ, 0x33, !PT ;  /* 0x0000000aff03a212 */ /* 0x000fcc00078e33ff */
[----:B------:R-:W1:Y:S02]  /*0310*/  I2F.F64 R2, R3 ;  /* 0x0000000300027312 */ /* 0x000e640000201c00 */
[----:B-1----:R-:W-:Y:S01]  /*0320*/  R2UR UR14, R2 ;  /* 0x00000000020e72ca */ /* 0x002fe200000e0000 */
[----:B0-----:R-:W-:Y:S01]  /*0330*/  FMUL R2, R6, R7 ;  /* 0x0000000706027220 */ /* 0x001fe20000400000 */
[----:B------:R-:W-:Y:S02]  /*0340*/  R2UR UR15, R3 ;  /* 0x00000000030f72ca */ /* 0x000fe400000e0000 */
[----:B------:R-:W-:Y:S01]  /*0350*/  IADD3 R3, PT, PT, R4, UR7, RZ ;  /* 0x0000000704037c10 */ /* 0x000fe2000fffe0ff */
[----:B------:R-:W-:Y:S01]  /*0360*/  FMUL R2, R2, R2 ;  /* 0x0000000202027220 */ /* 0x000fe20000400000 */
[----:B--2---:R-:W-:Y:S11]  /*0370*/  BRA.U UP0, `(.L_x_1) ;  /* 0x0000000d00047547 */ /* 0x004ff6000b800000 */
[----:B------:R-:W-:-:S05]  /*0380*/  UMOV UR4, URZ ;  /* 0x000000ff00047c82 */ /* 0x000fca0008000000 */
.L_x_12:
[----:B0-----:R-:W0:Y:S01]  /*0390*/  S2UR UR6, SR_CLOCKLO ;  /* 0x00000000000679c3 */ /* 0x001e220000005000 */
[----:B------:R-:W-:Y:S01]  /*03a0*/  NOP ;  /* 0x0000000000007918 */ /* 0x000fe20000000000 */
[----:B0-----:R-:W-:Y:S01]  /*03b0*/  ULOP3.LUT UR6, UR6, 0xaad26b49, URZ, 0x3c, !UPT ;  /* 0xaad26b4906067892 */ /* 0x001fe2000f8e3cff */
[----:B------:R-:W-:Y:S01]  /*03c0*/  MOV R5, 0x2f800000 ;  /* 0x2f80000000057802 */ /* 0x000fe20000000f00 */
[----:B------:R-:W-:Y:S01]  /*03d0*/  HFMA2 R7, -RZ, RZ, 1.5048828125, 33.21875 ;  /* 0x3e055027ff077431 */ /* 0x000fe200000001ff */
[----:B------:R-:W-:Y:S01]  /*03e0*/  MOV R9, 0x7f800000 ;  /* 0x7f80000000097802 */ /* 0x000fe20000000f00 */
[----:B------:R-:W-:-:S04]  /*03f0*/  UIMAD UR6, UR6, 0x4182bed5, URZ ;  /* 0x4182bed5060678a4 */ /* 0x000fc8000f8e02ff */
[----:B------:R-:W-:Y:S02]  /*0400*/  UIADD3 UR7, UPT, UPT, UR6, 0x75bcd15, URZ ;  /* 0x075bcd1506077890 */ /* 0x000fe4000fffe0ff */
[----:B------:R-:W-:Y:S02]  /*0410*/  UIADD3 UR9, UPT, UPT, UR6, 0x583f19, URZ ;  /* 0x00583f1906097890 */ /* 0x000fe4000fffe0ff */
[----:B------:R-:W-:-:S04]  /*0420*/  USHF.R.U32.HI UR8, URZ, 0x2, UR7 ;  /* 0x00000002ff087899 */ /* 0x000fc80008011607 */
[----:B------:R-:W-:Y:S02]  /*0430*/  ULOP3.LUT UR8, UR8, UR7, URZ, 0x3c, !UPT ;  /* 0x0000000708087292 */ /* 0x000fe4000f8e3cff */
[----:B------:R-:W-:Y:S02]  /*0440*/  USHF.L.U32 UR7, UR9, 0x4, URZ ;  /* 0x0000000409077899 */ /* 0x000fe400080006ff */
[----:B------:R-:W-:-:S04]  /*0450*/  USHF.L.U32 UR10, UR8, 0x1, URZ ;  /* 0x00000001080a7899 */ /* 0x000fc800080006ff */
[----:B------:R-:W-:-:S04]  /*0460*/  ULOP3.LUT UR7, UR9, UR7, UR10, 0x96, !UPT ;  /* 0x0000000709077292 */ /* 0x000fc8000f8e960a */
[----:B------:R-:W-:-:S04]  /*0470*/  ULOP3.LUT UR7, UR7, UR8, URZ, 0x3c, !UPT ;  /* 0x0000000807077292 */ /* 0x000fc8000f8e3cff */
[----:B------:R-:W-:Y:S02]  /*0480*/  UIADD3 UR8, UPT, UPT, UR6, -0x26039c23, UR7 ;  /* 0xd9fc63dd06087890 */ /* 0x000fe4000fffe007 */
[----:B------:R-:W-:-:S04]  /*0490*/  USHF.L.U32 UR9, UR7, 0x4, URZ ;  /* 0x0000000407097899 */ /* 0x000fc800080006ff */
[----:B------:R-:W-:Y:S01]  /*04a0*/  I2FP.F32.U32 R4, UR8 ;  /* 0x0000000800047c45 */ /* 0x000fe20008201000 */
[----:B------:R-:W-:-:S04]  /*04b0*/  ULOP3.LUT UR8, UR6, 0x159a55e5, URZ, 0x3c, !UPT ;  /* 0x159a55e506087892 */ /* 0x000fc8000f8e3cff */
[----:B------:R-:W-:Y:S01]  /*04c0*/  FFMA R4, R4, R5, 1.1641532182693481445e-10 ;  /* 0x2f00000004047423 */ /* 0x000fe20000000005 */
[----:B------:R-:W-:-:S04]  /*04d0*/  USHF.R.U32.HI UR8, URZ, 0x2, UR8 ;  /* 0x00000002ff087899 */ /* 0x000fc80008011608 */
[----:B------:R-:W-:Y:S01]  /*04e0*/  FSETP.GEU.AND P0, PT, R4, 1.175494350822287508e-38, PT ;  /* 0x008000000400780b */ /* 0x000fe20003f0e000 */
[----:B------:R-:W-:-:S03]  /*04f0*/  ULOP3.LUT UR8, UR8, 0x159a55e5, UR6, 0x96, !UPT ;  /* 0x159a55e508087892 */ /* 0x000fc6000f8e9606 */
[----:B------:R-:W-:Y:S01]  /*0500*/  FSEL R8, RZ, -23, P0 ;  /* 0xc1b80000ff087808 */ /* 0x000fe20000000000 */
[----:B------:R-:W-:-:S04]  /*0510*/  USHF.L.U32 UR10, UR8, 0x1, URZ ;  /* 0x00000001080a7899 */ /* 0x000fc800080006ff */
[----:B------:R-:W-:-:S04]  /*0520*/  ULOP3.LUT UR9, UR8, UR10, UR9, 0x96, !UPT ;  /* 0x0000000a08097292 */ /* 0x000fc8000f8e9609 */
[----:B------:R-:W-:Y:S01]  /*0530*/  @!P0 FMUL R4, R4, 8388608 ;  /* 0x4b00000004048820 */ /* 0x000fe20000400000 */
[----:B------:R-:W-:-:S03]  /*0540*/  ULOP3.LUT UR9, UR9, UR7, URZ, 0x3c, !UPT ;  /* 0x0000000709097292 */ /* 0x000fc6000f8e3cff */
[C---:B------:R-:W-:Y:S01]  /*0550*/  VIADD R5, R4.reuse, 0xc0d55555 ;  /* 0xc0d5555504057836 */ /* 0x040fe20000000000 */
[----:B------:R-:W-:Y:S01]  /*0560*/  ISETP.GT.U32.AND P0, PT, R4, 0x7f7fffff, PT ;  /* 0x7f7fffff0400780c */ /* 0x000fe20003f04070 */
[----:B------:R-:W-:-:S03]  /*0570*/  UIADD3 UR9, UPT, UPT, UR6, -0x25fe145e, UR9 ;  /* 0xda01eba206097890 */ /* 0x000fc6000fffe009 */
[----:B------:R-:W-:-:S04]  /*0580*/  LOP3.LUT R5, R5, 0xff800000, RZ, 0xc0, !PT ;  /* 0xff80000005057812 */ /* 0x000fc800078ec0ff */
[-C--:B------:R-:W-:Y:S02]  /*0590*/  IADD3 R6, PT, PT, R4, -R5.reuse, RZ ;  /* 0x8000000504067210 */ /* 0x080fe40007ffe0ff */
[----:B------:R-:W-:-:S03]  /*05a0*/  I2FP.F32.S32 R5, R5 ;  /* 0x0000000500057245 */ /* 0x000fc60000201400 */
[----:B------:R-:W-:Y:S02]  /*05b0*/  FADD R6, R6, -1 ;  /* 0xbf80000006067421 */ /* 0x000fe40000000000 */
[----:B------:R-:W-:Y:S01]  /*05c0*/  FFMA R8, R5, 1.1920928955078125e-07, R8 ;  /* 0x3400000005087823 */ /* 0x000fe20000000008 */
[----:B------:R-:W-:Y:S01]  /*05d0*/  I2FP.F32.U32 R5, UR9 ;  /* 0x0000000900057c45 */ /* 0x000fe20008201000 */
[----:B------:R-:W-:-:S04]  /*05e0*/  FFMA R7, R6, -R7, 0.14084610342979431152 ;  /* 0x3e1039f606077423 */ /* 0x000fc80000000807 */
[----:B------:R-:W-:-:S04]  /*05f0*/  FFMA R7, R6, R7, -0.12148627638816833496 ;  /* 0xbdf8cdcc06077423 */ /* 0x000fc80000000007 */
[----:B------:R-:W-:-:S04]  /*0600*/  FFMA R7, R6, R7, 0.13980610668659210205 ;  /* 0x3e0f295506077423 */ /* 0x000fc80000000007 */
[----:B------:R-:W-:-:S04]  /*0610*/  FFMA R7, R6, R7, -0.16684235632419586182 ;  /* 0xbe2ad8b906077423 */ /* 0x000fc80000000007 */
[----:B------:R-:W-:-:S04]  /*0620*/  FFMA R7, R6, R7, 0.20012299716472625732 ;  /* 0x3e4ced0b06077423 */ /* 0x000fc80000000007 */
[----:B------:R-:W-:-:S04]  /*0630*/  FFMA R7, R6, R7, -0.24999669194221496582 ;  /* 0xbe7fff2206077423 */ /* 0x000fc80000000007 */
[----:B------:R-:W-:-:S04]  /*0640*/  FFMA R7, R6, R7, 0.33333182334899902344 ;  /* 0x3eaaaa7806077423 */ /* 0x000fc80000000007 */
[----:B------:R-:W-:-:S04]  /*0650*/  FFMA R7, R6, R7, -0.5 ;  /* 0xbf00000006077423 */ /* 0x000fc80000000007 */
[----:B------:R-:W-:-:S04]  /*0660*/  FMUL R7, R6, R7 ;  /* 0x0000000706077220 */ /* 0x000fc80000400000 */
[----:B------:R-:W-:Y:S01]  /*0670*/  FFMA R7, R6, R7, R6 ;  /* 0x0000000706077223 */ /* 0x000fe20000000006 */
[----:B------:R-:W-:-:S03]  /*0680*/  MOV R6, 0x30c90fdb ;  /* 0x30c90fdb00067802 */ /* 0x000fc60000000f00 */
[----:B------:R-:W-:Y:S01]  /*0690*/  FFMA R7, R8, 0.69314718246459960938, R7 ;  /* 0x3f31721808077823 */ /* 0x000fe20000000007 */
[C---:B------:R-:W-:Y:S01]  /*06a0*/  @P0 FFMA R7, R4.reuse, R9, +INF ;  /* 0x7f80000004070423 */ /* 0x040fe20000000009 */
[----:B------:R-:W-:Y:S01]  /*06b0*/  FSETP.NEU.AND P0, PT, R4, RZ, PT ;  /* 0x000000ff0400720b */ /* 0x000fe20003f0d000 */
[----:B------:R-:W-:Y:S02]  /*06c0*/  FFMA R5, R5, R6, 7.314590599882819788e-10 ;  /* 0x30490fdb05057423 */ /* 0x000fe40000000006 */
[----:B------:R-:W-:Y:S02]  /*06d0*/  FMUL R7, R7, -2 ;  /* 0xc000000007077820 */ /* 0x000fe40000400000 */
[----:B------:R-:W-:-:S03]  /*06e0*/  FMUL.RZ R6, R5, 0.15915493667125701904 ;  /* 0x3e22f98305067820 */ /* 0x000fc6000040c000 */
[----:B------:R-:W-:-:S03]  /*06f0*/  FSEL R4, R7, +INF , P0 ;  /* 0x7f80000007047808 */ /* 0x000fc60000000000 */
[----:B------:R-:W0:Y:S01]  /*0700*/  MUFU.SIN R6, R6 ;  /* 0x0000000600067308 */ /* 0x000e220000000400 */
[----:B------:R-:W-:-:S04]  /*0710*/  IADD3 R8, PT, PT, R4, -0xd000000, RZ ;  /* 0xf300000004087810 */ /* 0x000fc80007ffe0ff */
[----:B------:R-:W-:-:S03]  /*0720*/  ISETP.GT.U32.AND P0, PT, R8, 0x727fffff, PT ;  /* 0x727fffff0800780c */ /* 0x000fc60003f04070 */
[----:B------:R1:W2:Y:S10]  /*0730*/  MUFU.RSQ R7, R4 ;  /* 0x0000000400077308 */ /* 0x0002b40000001400 */
[----:B01----:R-:W-:Y:S05]  /*0740*/  @!P0 BRA `(.L_x_2) ;  /* 0x0000000000188947 */ /* 0x003fea0003800000 */
[----:B------:R-:W-:Y:S01]  /*0750*/  BSSY.RECONVERGENT B0, `(.L_x_3) ;  /* 0x0000003000007945 */ /* 0x000fe20003800200 */
[----:B------:R-:W-:-:S07]  /*0760*/  MOV R20, 0x780 ;  /* 0x0000078000147802 */ /* 0x000fce0000000f00 */
[----:B--2---:R-:W-:Y:S05]  /*0770*/  CALL.REL.NOINC `($__internal_0_$__cuda_sm20_sqrt_rn_f32_slowpath) ;  /* 0x0000003000807944 */ /* 0x004fea0003c00000 */
[----:B------:R-:W-:Y:S05]  /*0780*/  BSYNC.RECONVERGENT B0 ;  /* 0x0000000000007941 */ /* 0x000fea0003800200 */
.L_x_3:
[----:B------:R-:W-:Y:S01]  /*0790*/  MOV R7, R17 ;  /* 0x0000001100077202 */ /* 0x000fe20000000f00 */
[----:B------:R-:W-:Y:S06]  /*07a0*/  BRA `(.L_x_4) ;  /* 0x0000000000107947 */ /* 0x000fec0003800000 */
.L_x_2:
[----:B--2---:R-:W-:Y:S01]  /*07b0*/  FMUL.FTZ R9, R4, R7 ;  /* 0x0000000704097220 */ /* 0x004fe20000410000 */
[----:B------:R-:W-:-:S03]  /*07c0*/  FMUL.FTZ R7, R7, 0.5 ;  /* 0x3f00000007077820 */ /* 0x000fc60000410000 */
[----:B------:R-:W-:-:S04]  /*07d0*/  FFMA R4, -R9, R9, R4 ;  /* 0x0000000909047223 */ /* 0x000fc80000000104 */
[----:B------:R-:W-:-:S07]  /*07e0*/  FFMA R7, R4, R7, R9 ;  /* 0x0000000704077223 */ /* 0x000fce0000000009 */
.L_x_4:
[----:B------:R-:W-:Y:S01]  /*07f0*/  FMUL.RZ R12, R5, 0.15915493667125701904 ;  /* 0x3e22f983050c7820 */ /* 0x000fe2000040c000 */
[-C--:B------:R-:W-:Y:S01]  /*0800*/  FMUL R5, R6, R7.reuse ;  /* 0x0000000706057220 */ /* 0x080fe20000400000 */
[----:B------:R-:W0:Y:S01]  /*0810*/  LDCU UR6, c[0x0][0x3a0] ;  /* 0x00007400ff0677ac */ /* 0x000e220008000800 */
[----:B------:R-:W-:Y:S01]  /*0820*/  BSSY.RECONVERGENT B0, `(.L_x_5) ;  /* 0x000006e000007945 */ /* 0x000fe20003800200 */
[----:B------:R-:W1:Y:S01]  /*0830*/  MUFU.COS R8, R12 ;  /* 0x0000000c00087308 */ /* 0x000e620000000000 */
[----:B------:R-:W2:Y:S07]  /*0840*/  LDCU UR11, c[0x0][0x3a0] ;  /* 0x00007400ff0b77ac */ /* 0x000eae0008000800 */
[----:B------:R-:W3:Y:S01]  /*0850*/  F2F.F64.F32 R4, R5 ;  /* 0x0000000500047310 */ /* 0x000ee20000201800 */
[----:B-1----:R-:W-:-:S07]  /*0860*/  FMUL R10, R8, R7 ;  /* 0x00000007080a7220 */ /* 0x002fce0000400000 */
[----:B------:R-:W1:Y:S01]  /*0870*/  F2F.F64.F32 R8, R10 ;  /* 0x0000000a00087310 */ /* 0x000e620000201800 */
[----:B---3--:R-:W-:Y:S01]  /*0880*/  DMUL R6, R4, UR14 ;  /* 0x0000000e04067c28 */ /* 0x008fe20008000000 */
[----:B0-----:R-:W-:-:S09]  /*0890*/  MOV R4, UR6 ;  /* 0x0000000600047c02 */ /* 0x001fd20008000f00 */
[----:B------:R-:W0:Y:S01]  /*08a0*/  F2I.F64.TRUNC R7, R6 ;  /* 0x0000000600077311 */ /* 0x000e22000030d100 */
[----:B-1----:R-:W-:-:S10]  /*08b0*/  DMUL R8, R8, UR14 ;  /* 0x0000000e08087c28 */ /* 0x002fd40008000000 */
[----:B------:R-:W1:Y:S01]  /*08c0*/  F2I.F64.TRUNC R8, R8 ;  /* 0x0000000800087311 */ /* 0x000e62000030d100 */
[----:B0-----:R-:W-:-:S05]  /*08d0*/  IMAD.IADD R11, R0, 0x1, R7 ;  /* 0x00000001000b7824 */ /* 0x001fca00078e0207 */
[----:B------:R-:W-:-:S04]  /*08e0*/  ISETP.GT.AND P0, PT, R11, UR17, PT ;  /* 0x000000110b007c0c */ /* 0x000fc8000bf04270 */
[----:B------:R-:W-:Y:S02]  /*08f0*/  ISETP.LE.OR P0, PT, R11, R4, P0 ;  /* 0x000000040b00720c */ /* 0x000fe40000703670 */
[----:B-1----:R-:W-:-:S04]  /*0900*/  IADD3 R13, PT, PT, R3, R8, RZ ;  /* 0x00000008030d7210 */ /* 0x002fc80007ffe0ff */
[----:B------:R-:W-:-:S04]  /*0910*/  ISETP.GT.AND P1, PT, R13, UR5, PT ;  /* 0x000000050d007c0c */ /* 0x000fc8000bf24270 */
[----:B------:R-:W-:-:S04]  /*0920*/  ISETP.LE.OR P1, PT, R13, R4, P1 ;  /* 0x000000040d00720c */ /* 0x000fc80000f23670 */
[----:B------:R-:W-:-:S13]  /*0930*/  PLOP3.LUT P0, PT, P0, P1, PT, 0xf8, 0x8f ;  /* 0x00000000008f781c */ /* 0x000fda0000703f70 */
[----:B--2---:R-:W-:Y:S05]  /*0940*/  @!P0 BRA `(.L_x_6) ;  /* 0x00000004006c8947 */ /* 0x004fea0003800000 */
[----:B------:R-:W-:Y:S01]  /*0950*/  BSSY.RECONVERGENT B1, `(.L_x_6) ;  /* 0x000005a000017945 */ /* 0x000fe20003800200 */
.L_x_10:
[----:B------:R-:W0:Y:S01]  /*0960*/  S2UR UR6, SR_CLOCKLO ;  /* 0x00000000000679c3 */ /* 0x000e220000005000 */
[----:B------:R-:W-:Y:S01]  /*0970*/  NOP ;  /* 0x0000000000007918 */ /* 0x000fe20000000000 */
[----:B0-----:R-:W-:Y:S01]  /*0980*/  ULOP3.LUT UR6, UR6, 0xaad26b49, URZ, 0x3c, !UPT ;  /* 0xaad26b4906067892 */ /* 0x001fe2000f8e3cff */
[----:B------:R-:W-:Y:S01]  /*0990*/  MOV R5, 0x2f800000 ;  /* 0x2f80000000057802 */ /* 0x000fe20000000f00 */
[----:B------:R-:W-:Y:S02]  /*09a0*/  HFMA2 R7, -RZ, RZ, 1.5048828125, 33.21875 ;  /* 0x3e055027ff077431 */ /* 0x000fe400000001ff */
[----:B------:R-:W-:Y:S01]  /*09b0*/  IMAD.MOV.U32 R9, RZ, RZ, 0x7f800000 ;  /* 0x7f800000ff097424 */ /* 0x000fe200078e00ff */
        /* <DEDUP_REMOVED lines=21> */
[----:B------:R-:W-:-:S04]  /*0b10*/  ULOP3.LUT UR9, UR9, UR7, URZ, 0x3c, !UPT ;  /* 0x0000000709097292 */ /* 0x000fc8000f8e3cff */
[C---:B------:R-:W-:Y:S01]  /*0b20*/  IADD3 R5, PT, PT, R4.reuse, -0x3f2aaaab, RZ ;  /* 0xc0d5555504057810 */ /* 0x040fe20007ffe0ff */
[----:B------:R-:W-:Y:S01]  /*0b30*/  UIADD3 UR9, UPT, UPT, UR6, -0x25fe145e, UR9 ;  /* 0xda01eba206097890 */ /* 0x000fe2000fffe009 */
[----:B------:R-:W-:Y:S02]  /*0b40*/  ISETP.GT.U32.AND P0, PT, R4, 0x7f7fffff, PT ;  /* 0x7f7fffff0400780c */ /* 0x000fe40003f04070 */
        /* <DEDUP_REMOVED lines=33> */
.L_x_8:
[----:B------:R-:W-:Y:S01]  /*0d60*/  MOV R7, R17 ;  /* 0x0000001100077202 */ /* 0x000fe20000000f00 */
[----:B------:R-:W-:Y:S06]  /*0d70*/  BRA `(.L_x_9) ;  /* 0x0000000000107947 */ /* 0x000fec0003800000 */
.L_x_7:
[----:B--2---:R-:W-:Y:S01]  /*0d80*/  FMUL.FTZ R9, R4, R7 ;  /* 0x0000000704097220 */ /* 0x004fe20000410000 */
[----:B------:R-:W-:-:S03]  /*0d90*/  FMUL.FTZ R7, R7, 0.5 ;  /* 0x3f00000007077820 */ /* 0x000fc60000410000 */
[----:B------:R-:W-:-:S04]  /*0da0*/  FFMA R4, -R9, R9, R4 ;  /* 0x0000000909047223 */ /* 0x000fc80000000104 */
[----:B------:R-:W-:-:S07]  /*0db0*/  FFMA R7, R4, R7, R9 ;  /* 0x0000000704077223 */ /* 0x000fce0000000009 */
.L_x_9:
[----:B------:R-:W-:Y:S01]  /*0dc0*/  FMUL.RZ R12, R5, 0.15915493667125701904 ;  /* 0x3e22f983050c7820 */ /* 0x000fe2000040c000 */
[----:B------:R-:W-:-:S03]  /*0dd0*/  FMUL R5, R6, R7 ;  /* 0x0000000706057220 */ /* 0x000fc60000400000 */
[----:B------:R-:W0:Y:S08]  /*0de0*/  MUFU.COS R8, R12 ;  /* 0x0000000c00087308 */ /* 0x000e300000000000 */
[----:B------:R-:W1:Y:S01]  /*0df0*/  F2F.F64.F32 R4, R5 ;  /* 0x0000000500047310 */ /* 0x000e620000201800 */
[----:B0-----:R-:W-:-:S07]  /*0e00*/  FMUL R10, R8, R7 ;  /* 0x00000007080a7220 */ /* 0x001fce0000400000 */
[----:B------:R-:W0:Y:S01]  /*0e10*/  F2F.F64.F32 R8, R10 ;  /* 0x0000000a00087310 */ /* 0x000e220000201800 */
[----:B-1----:R-:W-:Y:S01]  /*0e20*/  DMUL R6, R4, UR14 ;  /* 0x0000000e04067c28 */ /* 0x002fe20008000000 */
[----:B------:R-:W-:-:S09]  /*0e30*/  MOV R4, UR11 ;  /* 0x0000000b00047c02 */ /* 0x000fd20008000f00 */
[----:B------:R-:W1:Y:S01]  /*0e40*/  F2I.F64.TRUNC R7, R6 ;  /* 0x0000000600077311 */ /* 0x000e62000030d100 */
[----:B0-----:R-:W-:-:S10]  /*0e50*/  DMUL R8, R8, UR14 ;  /* 0x0000000e08087c28 */ /* 0x001fd40008000000 */
[----:B------:R-:W0:Y:S01]  /*0e60*/  F2I.F64.TRUNC R8, R8 ;  /* 0x0000000800087311 */ /* 0x000e22000030d100 */
[----:B-1----:R-:W-:-:S04]  /*0e70*/  IADD3 R11, PT, PT, R0, R7, RZ ;  /* 0x00000007000b7210 */ /* 0x002fc80007ffe0ff */
[----:B------:R-:W-:-:S04]  /*0e80*/  ISETP.GT.AND P0, PT, R11, UR17, PT ;  /* 0x000000110b007c0c */ /* 0x000fc8000bf04270 */
[----:B------:R-:W-:Y:S02]  /*0e90*/  ISETP.LE.OR P0, PT, R11, R4, P0 ;  /* 0x000000040b00720c */ /* 0x000fe40000703670 */
[----:B0-----:R-:W-:-:S04]  /*0ea0*/  IADD3 R13, PT, PT, R3, R8, RZ ;  /* 0x00000008030d7210 */ /* 0x001fc80007ffe0ff */
[----:B------:R-:W-:-:S04]  /*0eb0*/  ISETP.GT.AND P1, PT, R13, UR5, PT ;  /* 0x000000050d007c0c */ /* 0x000fc8000bf24270 */
[----:B------:R-:W-:-:S04]  /*0ec0*/  ISETP.LE.OR P1, PT, R13, R4, P1 ;  /* 0x000000040d00720c */ /* 0x000fc80000f23670 */
[----:B------:R-:W-:-:S13]  /*0ed0*/  PLOP3.LUT P0, PT, P0, P1, PT, 0xf8, 0x8f ;  /* 0x00000000008f781c */ /* 0x000fda0000703f70 */
[----:B------:R-:W-:Y:S05]  /*0ee0*/  @P0 BRA `(.L_x_10) ;  /* 0xfffffff8009c0947 */ /* 0x000fea000383ffff */
[----:B------:R-:W-:Y:S05]  /*0ef0*/  BSYNC.RECONVERGENT B1 ;  /* 0x0000000000017941 */ /* 0x000fea0003800200 */
.L_x_6:
[----:B------:R-:W-:Y:S05]  /*0f00*/  BSYNC.RECONVERGENT B0 ;  /* 0x0000000000007941 */ /* 0x000fea0003800200 */
.L_x_5:
[----:B------:R-:W-:Y:S02]  /*0f10*/  ULEA UR6, UR4, UR16, 0x2 ;  /* 0x0000001004067291 */ /* 0x000fe4000f8e10ff */
[----:B------:R-:W-:-:S04]  /*0f20*/  UIADD3 UR4, UPT, UPT, UR4, 0x1, URZ ;  /* 0x0000000104047890 */ /* 0x000fc8000fffe0ff */
[----:B------:R-:W-:-:S03]  /*0f30*/  UISETP.NE.AND UP0, UPT, UR4, 0x80, UPT ;  /* 0x000000800400788c */ /* 0x000fc6000bf05270 */
[----:B------:R0:W-:Y:S04]  /*0f40*/  STL [UR6], R11 ;  /* 0x0000000bff007987 */ /* 0x0001e80008100806 */
[----:B------:R0:W-:Y:S04]  /*0f50*/  STL [UR6+0x200], R13 ;  /* 0x0002000dff007987 */ /* 0x0001e80008100806 */
[----:B------:R-:W-:Y:S01]  /*0f60*/  STL [UR6+0x400], RZ ;  /* 0x000400ffff007987 */ /* 0x000fe20008100806 */
[----:B------:R-:W-:Y:S05]  /*0f70*/  BRA.U !UP0, `(.L_x_11) ;  /* 0x0000001d08487547 */ /* 0x000fea000b800000 */
[----:B------:R-:W-:Y:S05]  /*0f80*/  BRA `(.L_x_12) ;  /* 0xfffffff400007947 */ /* 0x000fea000383ffff */
.L_x_1:
[----:B------:R-:W-:Y:S01]  /*0f90*/  MOV R5, UR7 ;  /* 0x0000000700057c02 */ /* 0x000fe20008000f00 */
[----:B------:R-:W-:Y:S01]  /*0fa0*/  UIADD3 UR18, UPT, UPT, -UR7, URZ, URZ ;  /* 0x000000ff07127290 */ /* 0x000fe2000fffe1ff */
[----:B------:R-:W-:Y:S01]  /*0fb0*/  IADD3 R13, PT, PT, R4, UR6, RZ ;  /* 0x00000006040d7c10 */ /* 0x000fe2000fffe0ff */
[----:B------:R-:W-:Y:S01]  /*0fc0*/  ULOP3.LUT UR6, UR6, 0x6, URZ, 0xc0, !UPT ;  /* 0x0000000606067892 */ /* 0x000fe2000f8ec0ff */
[----:B------:R-:W-:Y:S01]  /*0fd0*/  IADD3 R12, PT, PT, R5, UR4, R12 ;  /* 0x00000004050c7c10 */ /* 0x000fe2000fffe00c */
[----:B------:R-:W-:Y:S01]  /*0fe0*/  UMOV UR4, URZ ;  /* 0x000000ff00047c82 */ /* 0x000fe20008000000 */
[C---:B------:R-:W-:Y:S01]  /*0ff0*/  IADD3 R7, PT, PT, R13.reuse, -0x6, RZ ;  /* 0xfffffffa0d077810 */ /* 0x040fe20007ffe0ff */
[C---:B------:R-:W-:Y:S01]  /*1000*/  VIADD R5, R13.reuse, 0xfffffff9 ;  /* 0xfffffff90d057836 */ /* 0x040fe20000000000 */
[C---:B------:R-:W-:Y:S02]  /*1010*/  IADD3 R9, PT, PT, R13.reuse, -0x5, RZ ;  /* 0xfffffffb0d097810 */ /* 0x040fe40007ffe0ff */
[----:B------:R-:W-:Y:S01]  /*1020*/  IADD3 R11, PT, PT, R13, -0x4, RZ ;  /* 0xfffffffc0d0b7810 */ /* 0x000fe20007ffe0ff */
[--C-:B------:R-:W-:Y:S01]  /*1030*/  IMAD R6, R7, UR8, R12.reuse ;  /* 0x0000000807067c24 */ /* 0x100fe2000f8e020c */
[----:B------:R-:W-:Y:S01]  /*1040*/  IADD3 R15, PT, PT, R13, -0x3, RZ ;  /* 0xfffffffd0d0f7810 */ /* 0x000fe20007ffe0ff */
[--C-:B------:R-:W-:Y:S01]  /*1050*/  IMAD R7, R9, UR8, R12.reuse ;  /* 0x0000000809077c24 */ /* 0x100fe2000f8e020c */
[----:B------:R-:W-:Y:S01]  /*1060*/  IADD3 R17, PT, PT, R13, -0x2, RZ ;  /* 0xfffffffe0d117810 */ /* 0x000fe20007ffe0ff */
[--C-:B------:R-:W-:Y:S01]  /*1070*/  IMAD R8, R11, UR8, R12.reuse ;  /* 0x000000080b087c24 */ /* 0x100fe2000f8e020c */
[----:B------:R-:W-:Y:S01]  /*1080*/  IADD3 R19, PT, PT, R13, -0x1, RZ ;  /* 0xffffffff0d137810 */ /* 0x000fe20007ffe0ff */
[----:B------:R-:W-:-:S02]  /*1090*/  IMAD R5, R5, UR8, R12 ;  /* 0x0000000805057c24 */ /* 0x000fc4000f8e020c */
[--C-:B------:R-:W-:Y:S02]  /*10a0*/  IMAD R9, R15, UR8, R12.reuse ;  /* 0x000000080f097c24 */ /* 0x100fe4000f8e020c */
[--C-:B------:R-:W-:Y:S02]  /*10b0*/  IMAD R10, R17, UR8, R12.reuse ;  /* 0x00000008110a7c24 */ /* 0x100fe4000f8e020c */
[--C-:B------:R-:W-:Y:S02]  /*10c0*/  IMAD R11, R19, UR8, R12.reuse ;  /* 0x00000008130b7c24 */ /* 0x100fe4000f8e020c */
[----:B------:R-:W-:-:S07]  /*10d0*/  IMAD R12, R13, UR8, R12 ;  /* 0x000000080d0c7c24 */ /* 0x000fce000f8e020c */
.L_x_27:
[----:B------:R-:W0:Y:S01]  /*10e0*/  S2UR UR7, SR_CLOCKLO ;  /* 0x00000000000779c3 */ /* 0x000e220000005000 */
[----:B------:R-:W-:Y:S01]  /*10f0*/  NOP ;  /* 0x0000000000007918 */ /* 0x000fe20000000000 */
[----:B0-----:R-:W-:Y:S01]  /*1100*/  ULOP3.LUT UR7, UR7, 0xaad26b49, URZ, 0x3c, !UPT ;  /* 0xaad26b4907077892 */ /* 0x001fe2000f8e3cff */
[----:B-1----:R-:W-:Y:S01]  /*1110*/  MOV R13, 0x2f800000 ;  /* 0x2f800000000d7802 */ /* 0x002fe20000000f00 */
        /* <DEDUP_REMOVED lines=60> */
.L_x_14:
[----:B------:R-:W-:Y:S05]  /*14e0*/  BRA `(.L_x_15) ;  /* 0x0000000000107947 */ /* 0x000fea0003800000 */
.L_x_13:
[----:B--2---:R-:W-:Y:S01]  /*14f0*/  FMUL.FTZ R17, R4, R15 ;  /* 0x0000000f04117220 */ /* 0x004fe20000410000 */
[----:B------:R-:W-:-:S03]  /*1500*/  FMUL.FTZ R15, R15, 0.5 ;  /* 0x3f0000000f0f7820 */ /* 0x000fc60000410000 */
[----:B------:R-:W-:-:S04]  /*1510*/  FFMA R4, -R17, R17, R4 ;  /* 0x0000001111047223 */ /* 0x000fc80000000104 */
[----:B------:R-:W-:-:S07]  /*1520*/  FFMA R17, R4, R15, R17 ;  /* 0x0000000f04117223 */ /* 0x000fce0000000011 */
.L_x_15:
[----:B------:R-:W-:Y:S01]  /*1530*/  FMUL.RZ R20, R13, 0.15915493667125701904 ;  /* 0x3e22f9830d147820 */ /* 0x000fe2000040c000 */
[----:B------:R-:W-:Y:S01]  /*1540*/  FMUL R14, R16, R17 ;  /* 0x00000011100e7220 */ /* 0x000fe20000400000 */
[----:B------:R-:W0:Y:S01]  /*1550*/  LDCU UR7, c[0x0][0x3a0] ;  /* 0x00007400ff0777ac */ /* 0x000e220008000800 */
[----:B------:R-:W-:Y:S01]  /*1560*/  BSSY.RECONVERGENT B0, `(.L_x_16) ;  /* 0x000006d000007945 */ /* 0x000fe20003800200 */
[----:B------:R0:W1:Y:S01]  /*1570*/  MUFU.COS R4, R20 ;  /* 0x0000001400047308 */ /* 0x0000620000000000 */
[----:B------:R-:W2:Y:S07]  /*1580*/  LDCU UR19, c[0x0][0x3a0] ;  /* 0x00007400ff1377ac */ /* 0x000eae0008000800 */
[----:B------:R-:W3:Y:S01]  /*1590*/  F2F.F64.F32 R14, R14 ;  /* 0x0000000e000e7310 */ /* 0x000ee20000201800 */
[----:B0-----:R-:W-:-:S02]  /*15a0*/  IMAD.U32 R20, RZ, RZ, UR7 ;  /* 0x00000007ff147e24 */ /* 0x001fc4000f8e00ff */
[----:B-1----:R-:W-:-:S05]  /*15b0*/  FMUL R4, R4, R17 ;  /* 0x0000001104047220 */ /* 0x002fca0000400000 */
[----:B------:R-:W0:Y:S01]  /*15c0*/  F2F.F64.F32 R18, R4 ;  /* 0x0000000400127310 */ /* 0x000e220000201800 */
[----:B---3--:R-:W-:-:S10]  /*15d0*/  DMUL R16, R14, UR14 ;  /* 0x0000000e0e107c28 */ /* 0x008fd40008000000 */
        /* <DEDUP_REMOVED lines=10> */
[----:B--2---:R-:W-:Y:S05]  /*1680*/  @!P0 BRA `(.L_x_17) ;  /* 0x0000000400688947 */ /* 0x004fea0003800000 */
[----:B------:R-:W-:Y:S01]  /*1690*/  BSSY.RECONVERGENT B1, `(.L_x_17) ;  /* 0x0000059000017945 */ /* 0x000fe20003800200 */
.L_x_21:
[----:B------:R-:W0:Y:S01]  /*16a0*/  S2UR UR7, SR_CLOCKLO ;  /* 0x00000000000779c3 */ /* 0x000e220000005000 */
        /* <DEDUP_REMOVED lines=63> */
.L_x_19:
[----:B------:R-:W-:Y:S05]  /*1aa0*/  BRA `(.L_x_20) ;  /* 0x0000000000107947 */ /* 0x000fea0003800000 */
.L_x_18:
[----:B--2---:R-:W-:Y:S01]  /*1ab0*/  FMUL.FTZ R17, R4, R15 ;  /* 0x0000000f04117220 */ /* 0x004fe20000410000 */
[----:B------:R-:W-:-:S03]  /*1ac0*/  FMUL.FTZ R15, R15, 0.5 ;  /* 0x3f0000000f0f7820 */ /* 0x000fc60000410000 */
[----:B------:R-:W-:-:S04]  /*1ad0*/  FFMA R4, -R17, R17, R4 ;  /* 0x0000001111047223 */ /* 0x000fc80000000104 */
[----:B------:R-:W-:-:S07]  /*1ae0*/  FFMA R17, R4, R15, R17 ;  /* 0x0000000f04117223 */ /* 0x000fce0000000011 */
.L_x_20:
[----:B------:R-:W-:Y:S01]  /*1af0*/  FMUL.RZ R18, R13, 0.15915493667125701904 ;  /* 0x3e22f9830d127820 */ /* 0x000fe2000040c000 */
[-C--:B------:R-:W-:Y:S01]  /*1b00*/  FMUL R13, R16, R17.reuse ;  /* 0x00000011100d7220 */ /* 0x080fe20000400000 */
[----:B------:R-:W-:Y:S02]  /*1b10*/  MOV R20, UR19 ;  /* 0x0000001300147c02 */ /* 0x000fe40008000f00 */
[----:B------:R-:W0:Y:S08]  /*1b20*/  MUFU.COS R4, R18 ;  /* 0x0000001200047308 */ /* 0x000e300000000000 */
[----:B------:R-:W1:Y:S01]  /*1b30*/  F2F.F64.F32 R14, R13 ;  /* 0x0000000d000e7310 */ /* 0x000e620000201800 */
[----:B0-----:R-:W-:-:S07]  /*1b40*/  FMUL R4, R4, R17 ;  /* 0x0000001104047220 */ /* 0x001fce0000400000 */
[----:B------:R-:W0:Y:S01]  /*1b50*/  F2F.F64.F32 R16, R4 ;  /* 0x0000000400107310 */ /* 0x000e220000201800 */
[----:B-1----:R-:W-:-:S10]  /*1b60*/  DMUL R14, R14, UR14 ;  /* 0x0000000e0e0e7c28 */ /* 0x002fd40008000000 */
[----:B------:R-:W1:Y:S01]  /*1b70*/  F2I.F64.TRUNC R15, R14 ;  /* 0x0000000e000f7311 */ /* 0x000e62000030d100 */
[----:B0-----:R-:W-:-:S10]  /*1b80*/  DMUL R16, R16, UR14 ;  /* 0x0000000e10107c28 */ /* 0x001fd40008000000 */
[----:B------:R-:W0:Y:S01]  /*1b90*/  F2I.F64.TRUNC R16, R16 ;  /* 0x0000001000107311 */ /* 0x000e22000030d100 */
[----:B-1----:R-:W-:-:S05]  /*1ba0*/  IMAD.IADD R13, R0, 0x1, R15 ;  /* 0x00000001000d7824 */ /* 0x002fca00078e020f */
        /* <DEDUP_REMOVED lines=8> */
.L_x_17:
[----:B------:R-:W-:Y:S05]  /*1c30*/  BSYNC.RECONVERGENT B0 ;  /* 0x0000000000007941 */ /* 0x000fea0003800200 */
.L_x_16:
[----:B------:R-:W0:Y:S01]  /*1c40*/  LDCU UR7, c[0x0][0x390] ;  /* 0x00007200ff0777ac */ /* 0x000e220008000800 */
[----:B------:R-:W-:Y:S01]  /*1c50*/  IADD3 R16, PT, PT, R15, R20, RZ ;  /* 0x000000140f107210 */ /* 0x000fe20007ffe0ff */
[----:B------:R-:W-:Y:S01]  /*1c60*/  HFMA2 R40, -RZ, RZ, 0, 0 ;  /* 0x00000000ff287431 */ /* 0x000fe200000001ff */
[----:B------:R-:W1:Y:S02]  /*1c70*/  LDCU UR9, c[0x0][0x3a0] ;  /* 0x00007400ff0977ac */ /* 0x000e640008000800 */
[C---:B------:R-:W-:Y:S02]  /*1c80*/  IADD3 R4, PT, PT, R16.reuse, -0x2, RZ ;  /* 0xfffffffe10047810 */ /* 0x040fe40007ffe0ff */
[C---:B------:R-:W-:Y:S01]  /*1c90*/  IADD3 R18, PT, PT, R16.reuse, -0x1, RZ ;  /* 0xffffffff10127810 */ /* 0x040fe20007ffe0ff */
[----:B------:R-:W-:Y:S01]  /*1ca0*/  UISETP.GE.U32.AND UP0, UPT, UR6, 0x3, UPT ;  /* 0x000000030600788c */ /* 0x000fe2000bf06070 */
[--C-:B0-----:R-:W-:Y:S02]  /*1cb0*/  IMAD R16, R16, UR7, R13.reuse ;  /* 0x0000000710107c24 */ /* 0x101fe4000f8e020d */
[----:B------:R-:W-:-:S02]  /*1cc0*/  IMAD R17, R4, UR7, R13 ;  /* 0x0000000704117c24 */ /* 0x000fc4000f8e020d */
[----:B------:R-:W-:Y:S01]  /*1cd0*/  IMAD R18, R18, UR7, R13 ;  /* 0x0000000712127c24 */ /* 0x000fe2000f8e020d */
[----:B-1----:R-:W-:-:S06]  /*1ce0*/  UMOV UR7, UR18 ;  /* 0x0000001200077c82 */ /* 0x002fcc0008000000 */
.L_x_26:
[----:B------:R-:W0:Y:S01]  /*1cf0*/  LDCU UR8, c[0x0][0x3a0] ;  /* 0x00007400ff0877ac */ /* 0x000e220008000800 */
[----:B------:R-:W-:Y:S01]  /*1d00*/  VIADD R19, R0, UR9 ;  /* 0x0000000900137c36 */ /* 0x000fe20008000000 */
[----:B------:R-:W-:Y:S02]  /*1d10*/  IADD3 R20, PT, PT, R13, UR9, RZ ;  /* 0x000000090d147c10 */ /* 0x000fe4000fffe0ff */
[----:B0-----:R-:W-:Y:S01]  /*1d20*/  MOV R4, UR8 ;  /* 0x0000000800047c02 */ /* 0x001fe20008000f00 */
[----:B------:R-:W-:-:S03]  /*1d30*/  UMOV UR8, UR18 ;  /* 0x0000001200087c82 */ /* 0x000fc60008000000 */
[C---:B------:R-:W-:Y:S02]  /*1d40*/  ISETP.GE.U32.AND P0, PT, R4.reuse, 0x4, PT ;  /* 0x000000040400780c */ /* 0x040fe40003f06070 */
[----:B------:R-:W-:-:S11]  /*1d50*/  LOP3.LUT P1, RZ, R4, 0x1, RZ, 0xc0, !PT ;  /* 0x0000000104ff7812 */ /* 0x000fd6000782c0ff */
[----:B------:R-:W-:Y:S05]  /*1d60*/  @!P0 BRA `(.L_x_22) ;  /* 0x0000000400f88947 */ /* 0x000fea0003800000 */
[----:B------:R-:W0:Y:S01]  /*1d70*/  LDCU UR10, c[0x0][0x390] ;  /* 0x00007200ff0a77ac */ /* 0x000e220008000800 */
[----:B------:R-:W-:Y:S01]  /*1d80*/  IADD3 R44, PT, PT, R15, R4, RZ ;  /* 0x000000040f2c7210 */ /* 0x000fe20007ffe0ff */
[----:B------:R-:W-:Y:S01]  /*1d90*/  VIADD R39, R9, UR9 ;  /* 0x0000000909277c36 */ /* 0x000fe20008000000 */
[----:B------:R-:W-:Y:S01]  /*1da0*/  SHF.L.U32 R36, R4, 0x1, RZ ;  /* 0x0000000104247819 */ /* 0x000fe200000006ff */
[----:B------:R-:W-:Y:S01]  /*1db0*/  UMOV UR8, UR18 ;  /* 0x0000001200087c82 */ /* 0x000fe20008000000 */
[C---:B------:R-:W-:Y:S01]  /*1dc0*/  IADD3 R22, PT, PT, R44.reuse, -0x7, RZ ;  /* 0xfffffff92c167810 */ /* 0x040fe20007ffe0ff */
[C---:B------:R-:W-:Y:S01]  /*1dd0*/  VIADD R24, R44.reuse, 0xfffffffa ;  /* 0xfffffffa2c187836 */ /* 0x040fe20000000000 */
[C---:B------:R-:W-:Y:S02]  /*1de0*/  IADD3 R26, PT, PT, R44.reuse, -0x5, RZ ;  /* 0xfffffffb2c1a7810 */ /* 0x040fe40007ffe0ff */
[C---:B------:R-:W-:Y:S02]  /*1df0*/  IADD3 R42, PT, PT, R44.reuse, -0x4, RZ ;  /* 0xfffffffc2c2a7810 */ /* 0x040fe40007ffe0ff */
[----:B------:R-:W-:-:S02]  /*1e00*/  IADD3 R44, PT, PT, R44, -0x3, RZ ;  /* 0xfffffffd2c2c7810 */ /* 0x000fc40007ffe0ff */
[----:B------:R-:W-:Y:S02]  /*1e10*/  LOP3.LUT R36, R36, 0xfffffff8, RZ, 0xc0, !PT ;  /* 0xfffffff824247812 */ /* 0x000fe400078ec0ff */
[----:B------:R-:W-:Y:S02]  /*1e20*/  IADD3 R38, PT, PT, R5, UR9, RZ ;  /* 0x0000000905267c10 */ /* 0x000fe4000fffe0ff */
[----:B------:R-:W-:Y:S01]  /*1e30*/  IADD3 R30, PT, PT, R6, UR9, RZ ;  /* 0x00000009061e7c10 */ /* 0x000fe2000fffe0ff */
[--C-:B0-----:R-:W-:Y:S01]  /*1e40*/  IMAD R22, R22, UR10, R13.reuse ;  /* 0x0000000a16167c24 */ /* 0x101fe2000f8e020d */
[----:B------:R-:W-:Y:S01]  /*1e50*/  IADD3 R32, PT, PT, R7, UR9, RZ ;  /* 0x0000000907207c10 */ /* 0x000fe2000fffe0ff */
[--C-:B------:R-:W-:Y:S01]  /*1e60*/  IMAD R24, R24, UR10, R13.reuse ;  /* 0x0000000a18187c24 */ /* 0x100fe2000f8e020d */
[----:B------:R-:W-:Y:S01]  /*1e70*/  IADD3 R34, PT, PT, R8, UR9, RZ ;  /* 0x0000000908227c10 */ /* 0x000fe2000fffe0ff */
[--C-:B------:R-:W-:Y:S01]  /*1e80*/  IMAD R26, R26, UR10, R13.reuse ;  /* 0x0000000a1a1a7c24 */ /* 0x100fe2000f8e020d */
[----:B------:R-:W-:Y:S01]  /*1e90*/  IADD3 R14, PT, PT, R10, UR9, RZ ;  /* 0x000000090a0e7c10 */ /* 0x000fe2000fffe0ff */
[--C-:B------:R-:W-:Y:S01]  /*1ea0*/  IMAD R44, R44, UR10, R13.reuse ;  /* 0x0000000a2c2c7c24 */ /* 0x100fe2000f8e020d */
[----:B------:R-:W-:Y:S01]  /*1eb0*/  IADD3 R37, PT, PT, R17, UR9, RZ ;  /* 0x0000000911257c10 */ /* 0x000fe2000fffe0ff */
[----:B------:R-:W-:Y:S01]  /*1ec0*/  IMAD R42, R42, UR10, R13 ;  /* 0x0000000a2a2a7c24 */ /* 0x000fe2000f8e020d */
[----:B------:R-:W-:-:S02]  /*1ed0*/  IADD3 R28, PT, PT, R18, UR9, RZ ;  /* 0x00000009121c7c10 */ /* 0x000fc4000fffe0ff */
[----:B------:R-:W-:Y:S01]  /*1ee0*/  IADD3 R41, PT, PT, R11, UR9, RZ ;  /* 0x000000090b297c10 */ /* 0x000fe2000fffe0ff */
[----:B------:R-:W-:Y:S01]  /*1ef0*/  VIADD R33, R42, UR9 ;  /* 0x000000092a217c36 */ /* 0x000fe20008000000 */
[----:B------:R-:W-:Y:S02]  /*1f00*/  IADD3 R43, PT, PT, R16, UR9, RZ ;  /* 0x00000009102b7c10 */ /* 0x000fe4000fffe0ff */
[----:B------:R-:W-:Y:S02]  /*1f10*/  IADD3 R45, PT, PT, R12, UR9, RZ ;  /* 0x000000090c2d7c10 */ /* 0x000fe4000fffe0ff */
[----:B------:R-:W-:Y:S02]  /*1f20*/  IADD3 R36, PT, PT, -R36, RZ, RZ ;  /* 0x000000ff24247210 */ /* 0x000fe40007ffe1ff */
[----:B------:R-:W-:Y:S02]  /*1f30*/  IADD3 R21, PT, PT, R22, UR9, RZ ;  /* 0x0000000916157c10 */ /* 0x000fe4000fffe0ff */
[----:B------:R-:W-:-:S02]  /*1f40*/  IADD3 R29, PT, PT, R24, UR9, RZ ;  /* 0x00000009181d7c10 */ /* 0x000fc4000fffe0ff */
[----:B------:R-:W-:Y:S02]  /*1f50*/  IADD3 R31, PT, PT, R26, UR9, RZ ;  /* 0x000000091a1f7c10 */ /* 0x000fe4000fffe0ff */
[----:B------:R-:W-:-:S07]  /*1f60*/  IADD3 R35, PT, PT, R44, UR9, RZ ;  /* 0x000000092c237c10 */ /* 0x000fce000fffe0ff */
.L_x_23:
[----:B------:R-:W0:Y:S02]  /*1f70*/  LDC.64 R22, c[0x0][0x380] ;  /* 0x0000e000ff167b82 */ /* 0x000e240000000a00 */
[----:B0-----:R-:W-:-:S04]  /*1f80*/  IMAD.WIDE R26, R45, 0x4, R22 ;  /* 0x000000042d1a7825 */ /* 0x001fc800078e0216 */
[----:B------:R-:W-:Y:S02]  /*1f90*/  IMAD.WIDE R24, R43, 0x4, R22 ;  /* 0x000000042b187825 */ /* 0x000fe400078e0216 */
[----:B------:R-:W2:Y:S04]  /*1fa0*/  LDG.E R26, desc[UR12][R26.64] ;  /* 0x0000000c1a1a7981 */ /* 0x000ea8000c1e1900 */
[----:B------:R-:W2:Y:S02]  /*1fb0*/  LDG.E R25, desc[UR12][R24.64] ;  /* 0x0000000c18197981 */ /* 0x000ea4000c1e1900 */
[----:B--2---:R-:W-:Y:S01]  /*1fc0*/  FADD R42, R26, -R25 ;  /* 0x800000191a2a7221 */ /* 0x004fe20000000000 */
[----:B------:R-:W-:-:S05]  /*1fd0*/  IMAD.WIDE R26, R41, 0x4, R22 ;  /* 0x00000004291a7825 */ /* 0x000fca00078e0216 */
[----:B------:R-:W0:Y:S01]  /*1fe0*/  F2I.TRUNC.NTZ R42, R42 ;  /* 0x0000002a002a7305 */ /* 0x000e22000020f100 */
[----:B------:R-:W-:-:S06]  /*1ff0*/  IMAD.WIDE R24, R28, 0x4, R22 ;  /* 0x000000041c187825 */ /* 0x000fcc00078e0216 */
[----:B------:R-:W2:Y:S01]  /*2000*/  LDG.E R25, desc[UR12][R24.64] ;  /* 0x0000000c18197981 */ /* 0x000ea2000c1e1900 */
[----:B0-----:R-:W-:-:S05]  /*2010*/  IMAD R44, R42, R42, RZ ;  /* 0x0000002a2a2c7224 */ /* 0x001fca00078e02ff */
[----:B------:R-:W-:-:S05]  /*2020*/  I2FP.F32.U32 R44, R44 ;  /* 0x0000002c002c7245 */ /* 0x000fca0000201000 */
[----:B------:R-:W-:Y:S02]  /*2030*/  FADD R40, R44, R40 ;  /* 0x000000282c287221 */ /* 0x000fe40000000000 */
[----:B------:R0:W2:Y:S02]  /*2040*/  LDG.E R44, desc[UR12][R26.64] ;  /* 0x0000000c1a2c7981 */ /* 0x0000a4000c1e1900 */
[----:B0-----:R-:W-:-:S04]  /*2050*/  IMAD.WIDE R26, R14, 0x4, R22 ;  /* 0x000000040e1a7825 */ /* 0x001fc800078e0216 */
[----:B--2---:R-:W-:-:S06]  /*2060*/  FADD R44, R44, -R25 ;  /* 0x800000192c2c7221 */ /* 0x004fcc0000000000 */
        /* <DEDUP_REMOVED lines=34> */
[----:B0-----:R-:W-:-:S06]  /*2290*/  IMAD.WIDE R26, R29, 0x4, R22 ;  /* 0x000000041d1a7825 */ /* 0x001fcc00078e0216 */
[----:B------:R-:W3:Y:S01]  /*22a0*/  LDG.E R27, desc[UR12][R26.64] ;  /* 0x0000000c1a1b7981 */ /* 0x000ee2000c1e1900 */
[----:B--2---:R-:W-:-:S06]  /*22b0*/  FADD R44, R44, -R25 ;  /* 0x800000192c2c7221 */ /* 0x004fcc0000000000 */
[----:B------:R-:W0:Y:S01]  /*22c0*/  F2I.TRUNC.NTZ R44, R44 ;  /* 0x0000002c002c7305 */ /* 0x000e22000020f100 */
[----:B------:R-:W-:-:S04]  /*22d0*/  IMAD.WIDE R24, R30, 0x4, R22 ;  /* 0x000000041e187825 */ /* 0x000fc800078e0216 */
[----:B0-----:R-:W-:-:S05]  /*22e0*/  IMAD R44, R44, R44, RZ ;  /* 0x0000002c2c2c7224 */ /* 0x001fca00078e02ff */
[----:B------:R-:W-:-:S05]  /*22f0*/  I2FP.F32.U32 R42, R44 ;  /* 0x0000002c002a7245 */ /* 0x000fca0000201000 */
[----:B------:R-:W-:Y:S02]  /*2300*/  FADD R40, R40, R42 ;  /* 0x0000002a28287221 */ /* 0x000fe40000000000 */
[----:B------:R0:W3:Y:S02]  /*2310*/  LDG.E R42, desc[UR12][R24.64] ;  /* 0x0000000c182a7981 */ /* 0x0000e4000c1e1900 */
[----:B0-----:R-:W-:-:S04]  /*2320*/  IMAD.WIDE R24, R38, 0x4, R22 ;  /* 0x0000000426187825 */ /* 0x001fc800078e0216 */
[----:B------:R-:W-:Y:S02]  /*2330*/  IMAD.WIDE R22, R21, 0x4, R22 ;  /* 0x0000000415167825 */ /* 0x000fe400078e0216 */
[----:B------:R-:W2:Y:S04]  /*2340*/  LDG.E R24, desc[UR12][R24.64] ;  /* 0x0000000c18187981 */ /* 0x000ea8000c1e1900 */
[----:B------:R-:W2:Y:S01]  /*2350*/  LDG.E R23, desc[UR12][R22.64] ;  /* 0x0000000c16177981 */ /* 0x000ea2000c1e1900 */
[----:B------:R-:W-:-:S04]  /*2360*/  IADD3 R36, PT, PT, R36, 0x8, RZ ;  /* 0x0000000824247810 */ /* 0x000fc80007ffe0ff */
[----:B------:R-:W-:Y:S02]  /*2370*/  ISETP.NE.AND P0, PT, R36, RZ, PT ;  /* 0x000000ff2400720c */ /* 0x000fe40003f05270 */
[----:B------:R-:W-:Y:S01]  /*2380*/  IADD3 R26, PT, PT, RZ, -UR10, RZ ;  /* 0x8000000aff1a7c10 */ /* 0x000fe2000fffe0ff */
[----:B------:R-:W-:-:S03]  /*2390*/  UIADD3 UR8, UPT, UPT, UR8, 0x8, URZ ;  /* 0x0000000808087890 */ /* 0x000fc6000fffe0ff */
[C---:B------:R-:W-:Y:S01]  /*23a0*/  LEA R38, R26.reuse, R38, 0x3 ;  /* 0x000000261a267211 */ /* 0x040fe200078e18ff */
[C---:B------:R-:W-:Y:S01]  /*23b0*/  IMAD R32, R26.reuse, 0x8, R32 ;  /* 0x000000081a207824 */ /* 0x040fe200078e0220 */
[C---:B------:R-:W-:Y:S01]  /*23c0*/  LEA R21, R26.reuse, R21, 0x3 ;  /* 0x000000151a157211 */ /* 0x040fe200078e18ff */
[C---:B------:R-:W-:Y:S01]  /*23d0*/  IMAD R28, R26.reuse, 0x8, R28 ;  /* 0x000000081a1c7824 */ /* 0x040fe200078e021c */
[C---:B------:R-:W-:Y:S02]  /*23e0*/  LEA R30, R26.reuse, R30, 0x3 ;  /* 0x0000001e1a1e7211 */ /* 0x040fe400078e18ff */
[C---:B------:R-:W-:Y:S02]  /*23f0*/  LEA R29, R26.reuse, R29, 0x3 ;  /* 0x0000001d1a1d7211 */ /* 0x040fe400078e18ff */
[C---:B------:R-:W-:Y:S02]  /*2400*/  LEA R31, R26.reuse, R31, 0x3 ;  /* 0x0000001f1a1f7211 */ /* 0x040fe400078e18ff */
[----:B------:R-:W-:-:S02]  /*2410*/  LEA R34, R26, R34, 0x3 ;  /* 0x000000221a227211 */ /* 0x000fc400078e18ff */
[C---:B------:R-:W-:Y:S02]  /*2420*/  LEA R33, R26.reuse, R33, 0x3 ;  /* 0x000000211a217211 */ /* 0x040fe400078e18ff */
[C---:B------:R-:W-:Y:S02]  /*2430*/  LEA R39, R26.reuse, R39, 0x3 ;  /* 0x000000271a277211 */ /* 0x040fe400078e18ff */
[C---:B------:R-:W-:Y:S02]  /*2440*/  LEA R35, R26.reuse, R35, 0x3 ;  /* 0x000000231a237211 */ /* 0x040fe400078e18ff */
[C---:B------:R-:W-:Y:S02]  /*2450*/  LEA R14, R26.reuse, R14, 0x3 ;  /* 0x0000000e1a0e7211 */ /* 0x040fe400078e18ff */
[C---:B------:R-:W-:Y:S02]  /*2460*/  LEA R37, R26.reuse, R37, 0x3 ;  /* 0x000000251a257211 */ /* 0x040fe400078e18ff */
[----:B------:R-:W-:-:S02]  /*2470*/  LEA R41, R26, R41, 0x3 ;  /* 0x000000291a297211 */ /* 0x000fc400078e18ff */
[C---:B------:R-:W-:Y:S02]  /*2480*/  LEA R43, R26.reuse, R43, 0x3 ;  /* 0x0000002b1a2b7211 */ /* 0x040fe400078e18ff */
[----:B------:R-:W-:Y:S01]  /*2490*/  LEA R45, R26, R45, 0x3 ;  /* 0x0000002d1a2d7211 */ /* 0x000fe200078e18ff */
[----:B---3--:R-:W-:-:S06]  /*24a0*/  FADD R42, R42, -R27 ;  /* 0x8000001b2a2a7221 */ /* 0x008fcc0000000000 */
[----:B------:R-:W0:Y:S01]  /*24b0*/  F2I.TRUNC.NTZ R42, R42 ;  /* 0x0000002a002a7305 */ /* 0x000e22000020f100 */
[----:B--2---:R-:W-:-:S07]  /*24c0*/  FADD R23, R24, -R23 ;  /* 0x8000001718177221 */ /* 0x004fce0000000000 */
[----:B------:R-:W1:Y:S01]  /*24d0*/  F2I.TRUNC.NTZ R23, R23 ;  /* 0x0000001700177305 */ /* 0x000e62000020f100 */
[----:B0-----:R-:W-:-:S05]  /*24e0*/  IMAD R44, R42, R42, RZ ;  /* 0x0000002a2a2c7224 */ /* 0x001fca00078e02ff */
[----:B------:R-:W-:Y:S01]  /*24f0*/  I2FP.F32.U32 R44, R44 ;  /* 0x0000002c002c7245 */ /* 0x000fe20000201000 */
[----:B-1----:R-:W-:-:S04]  /*2500*/  IMAD R23, R23, R23, RZ ;  /* 0x0000001717177224 */ /* 0x002fc800078e02ff */
[----:B------:R-:W-:Y:S01]  /*2510*/  FADD R40, R40, R44 ;  /* 0x0000002c28287221 */ /* 0x000fe20000000000 */
[----:B------:R-:W-:-:S05]  /*2520*/  I2FP.F32.U32 R23, R23 ;  /* 0x0000001700177245 */ /* 0x000fca0000201000 */
[----:B------:R-:W-:Y:S01]  /*2530*/  FADD R40, R40, R23 ;  /* 0x0000001728287221 */ /* 0x000fe20000000000 */
[----:B------:R-:W-:Y:S06]  /*2540*/  @P0 BRA `(.L_x_23) ;  /* 0xfffffff800880947 */ /* 0x000fec000383ffff */
.L_x_22:
[----:B------:R-:W-:Y:S05]  /*2550*/  BRA.U !UP0, `(.L_x_24) ;  /* 0x0000000108e87547 */ /* 0x000fea000b800000 */
[----:B------:R-:W0:Y:S01]  /*2560*/  LDC.64 R22, c[0x0][0x380] ;  /* 0x0000e000ff167b82 */ /* 0x000e220000000a00 */
[----:B------:R-:W1:Y:S01]  /*2570*/  LDCU UR11, c[0x0][0x390] ;  /* 0x00007200ff0b77ac */ /* 0x000e620008000800 */
[----:B------:R-:W-:Y:S02]  /*2580*/  IADD3 R14, PT, PT, R3, -UR8, RZ ;  /* 0x80000008030e7c10 */ /* 0x000fe4000fffe0ff */
[----:B------:R-:W-:Y:S01]  /*2590*/  IADD3 R21, PT, PT, R15, -UR8, RZ ;  /* 0x800000080f157c10 */ /* 0x000fe2000fffe0ff */
[----:B------:R-:W-:Y:S02]  /*25a0*/  UIADD3 UR9, UPT, UPT, UR8, 0x1, URZ ;  /* 0x0000000108097890 */ /* 0x000fe4000fffe0ff */
[----:B------:R-:W-:-:S04]  /*25b0*/  UIADD3 UR10, UPT, UPT, UR8, 0x3, URZ ;  /* 0x00000003080a7890 */ /* 0x000fc8000fffe0ff */
[----:B------:R-:W-:Y:S01]  /*25c0*/  IADD3 R31, PT, PT, R15, -UR9, RZ ;  /* 0x800000090f1f7c10 */ /* 0x000fe2000fffe0ff */
[----:B-1----:R-:W-:Y:S01]  /*25d0*/  IMAD R29, R14, UR11, R19 ;  /* 0x0000000b0e1d7c24 */ /* 0x002fe2000f8e0213 */
[----:B------:R-:W-:Y:S01]  /*25e0*/  IADD3 R14, PT, PT, R3, -UR9, RZ ;  /* 0x80000009030e7c10 */ /* 0x000fe2000fffe0ff */
[----:B------:R-:W-:Y:S01]  /*25f0*/  UIADD3 UR9, UPT, UPT, UR8, 0x2, URZ ;  /* 0x0000000208097890 */ /* 0x000fe2000fffe0ff */
[----:B------:R-:W-:Y:S02]  /*2600*/  IMAD R21, R21, UR11, R20 ;  /* 0x0000000b15157c24 */ /* 0x000fe4000f8e0214 */
[----:B0-----:R-:W-:-:S03]  /*2610*/  IMAD.WIDE R28, R29, 0x4, R22 ;  /* 0x000000041d1c7825 */ /* 0x001fc600078e0216 */
[----:B------:R-:W-:Y:S01]  /*2620*/  IADD3 R33, PT, PT, R15, -UR9, RZ ;  /* 0x800000090f217c10 */ /* 0x000fe2000fffe0ff */
[----:B------:R-:W-:Y:S02]  /*2630*/  IMAD R25, R14, UR11, R19 ;  /* 0x0000000b0e197c24 */ /* 0x000fe4000f8e0213 */
[----:B------:R-:W-:Y:S01]  /*2640*/  IMAD R31, R31, UR11, R20 ;  /* 0x0000000b1f1f7c24 */ /* 0x000fe2000f8e0214 */
[----:B------:R0:W2:Y:S01]  /*2650*/  LDG.E R14, desc[UR12][R28.64] ;  /* 0x0000000c1c0e7981 */ /* 0x0000a2000c1e1900 */
[----:B------:R-:W-:Y:S02]  /*2660*/  VIADD R34, R3, -UR9 ;  /* 0x8000000903227c36 */ /* 0x000fe40008000000 */
[----:B------:R-:W-:Y:S01]  /*2670*/  IMAD.WIDE R26, R21, 0x4, R22 ;  /* 0x00000004151a7825 */ /* 0x000fe200078e0216 */
[----:B------:R-:W-:-:S03]  /*2680*/  IADD3 R37, PT, PT, R15, -UR10, RZ ;  /* 0x8000000a0f257c10 */ /* 0x000fc6000fffe0ff */
[----:B------:R-:W-:Y:S01]  /*2690*/  IMAD.WIDE R30, R31, 0x4, R22 ;  /* 0x000000041f1e7825 */ /* 0x000fe200078e0216 */
[----:B------:R1:W2:Y:S01]  /*26a0*/  LDG.E R21, desc[UR12][R26.64] ;  /* 0x0000000c1a157981 */ /* 0x0002a2000c1e1900 */
[----:B0-----:R-:W-:Y:S02]  /*26b0*/  IADD3 R28, PT, PT, R3, -UR10, RZ ;  /* 0x8000000a031c7c10 */ /* 0x001fe4000fffe0ff */
[----:B------:R-:W-:Y:S02]  /*26c0*/  IMAD R29, R34, UR11, R19 ;  /* 0x0000000b221d7c24 */ /* 0x000fe4000f8e0213 */
[----:B------:R-:W-:Y:S01]  /*26d0*/  IMAD R33, R33, UR11, R20 ;  /* 0x0000000b21217c24 */ /* 0x000fe2000f8e0214 */
[----:B------:R-:W3:Y:S01]  /*26e0*/  LDG.E R31, desc[UR12][R30.64] ;  /* 0x0000000c1e1f7981 */ /* 0x000ee2000c1e1900 */
[----:B------:R-:W-:-:S04]  /*26f0*/  IMAD.WIDE R24, R25, 0x4, R22 ;  /* 0x0000000419187825 */ /* 0x000fc800078e0216 */
[----:B------:R-:W-:Y:S01]  /*2700*/  IMAD R35, R28, UR11, R19 ;  /* 0x0000000b1c237c24 */ /* 0x000fe2000f8e0213 */
[----:B------:R0:W3:Y:S01]  /*2710*/  LDG.E R32, desc[UR12][R24.64] ;  /* 0x0000000c18207981 */ /* 0x0000e2000c1e1900 */
[----:B------:R-:W-:Y:S02]  /*2720*/  IMAD R37, R37, UR11, R20 ;  /* 0x0000000b25257c24 */ /* 0x000fe4000f8e0214 */
[----:B------:R-:W-:-:S04]  /*2730*/  IMAD.WIDE R28, R29, 0x4, R22 ;  /* 0x000000041d1c7825 */ /* 0x000fc800078e0216 */
[--C-:B-1----:R-:W-:Y:S02]  /*2740*/  IMAD.WIDE R26, R33, 0x4, R22.reuse ;  /* 0x00000004211a7825 */ /* 0x102fe400078e0216 */
[----:B------:R-:W4:Y:S02]  /*2750*/  LDG.E R28, desc[UR12][R28.64] ;  /* 0x0000000c1c1c7981 */ /* 0x000f24000c1e1900 */
[--C-:B0-----:R-:W-:Y:S02]  /*2760*/  IMAD.WIDE R24, R35, 0x4, R22.reuse ;  /* 0x0000000423187825 */ /* 0x101fe400078e0216 */
[----:B------:R-:W4:Y:S02]  /*2770*/  LDG.E R27, desc[UR12][R26.64] ;  /* 0x0000000c1a1b7981 */ /* 0x000f24000c1e1900 */
[----:B------:R-:W-:Y:S02]  /*2780*/  IMAD.WIDE R22, R37, 0x4, R22 ;  /* 0x0000000425167825 */ /* 0x000fe400078e0216 */
[----:B------:R-:W5:Y:S04]  /*2790*/  LDG.E R24, desc[UR12][R24.64] ;  /* 0x0000000c18187981 */ /* 0x000f68000c1e1900 */
[----:B------:R-:W5:Y:S01]  /*27a0*/  LDG.E R23, desc[UR12][R22.64] ;  /* 0x0000000c16177981 */ /* 0x000f62000c1e1900 */
[----:B------:R-:W-:Y:S01]  /*27b0*/  UIADD3 UR8, UPT, UPT, UR8, 0x4, URZ ;  /* 0x0000000408087890 */ /* 0x000fe2000fffe0ff */
[----:B--2---:R-:W-:-:S06]  /*27c0*/  FADD R14, R14, -R21 ;  /* 0x800000150e0e7221 */ /* 0x004fcc0000000000 */
[----:B------:R-:W0:Y:S01]  /*27d0*/  F2I.TRUNC.NTZ R14, R14 ;  /* 0x0000000e000e7305 */ /* 0x000e22000020f100 */
[----:B---3--:R-:W-:-:S07]  /*27e0*/  FADD R31, R32, -R31 ;  /* 0x8000001f201f7221 */ /* 0x008fce0000000000 */
[----:B------:R-:W1:Y:S01]  /*27f0*/  F2I.TRUNC.NTZ R31, R31 ;  /* 0x0000001f001f7305 */ /* 0x000e62000020f100 */
[----:B----4-:R-:W-:-:S07]  /*2800*/  FADD R30, R28, -R27 ;  /* 0x8000001b1c1e7221 */ /* 0x010fce0000000000 */
[----:B------:R-:W2:Y:S01]  /*2810*/  F2I.TRUNC.NTZ R30, R30 ;  /* 0x0000001e001e7305 */ /* 0x000ea2000020f100 */
[----:B-----5:R-:W-:Y:S01]  /*2820*/  FADD R32, R24, -R23 ;  /* 0x8000001718207221 */ /* 0x020fe20000000000 */
[----:B0-----:R-:W-:-:S06]  /*2830*/  IMAD R21, R14, R14, RZ ;  /* 0x0000000e0e157224 */ /* 0x001fcc00078e02ff */
[----:B------:R-:W0:Y:S01]  /*2840*/  F2I.TRUNC.NTZ R32, R32 ;  /* 0x0000002000207305 */ /* 0x000e22000020f100 */
[----:B-1----:R-:W-:Y:S01]  /*2850*/  IMAD R24, R31, R31, RZ ;  /* 0x0000001f1f187224 */ /* 0x002fe200078e02ff */
[----:B------:R-:W-:-:S04]  /*2860*/  I2FP.F32.U32 R21, R21 ;  /* 0x0000001500157245 */ /* 0x000fc80000201000 */
[----:B------:R-:W-:Y:S01]  /*2870*/  I2FP.F32.U32 R24, R24 ;  /* 0x0000001800187245 */ /* 0x000fe20000201000 */
[----:B--2---:R-:W-:Y:S02]  /*2880*/  IMAD R22, R30, R30, RZ ;  /* 0x0000001e1e167224 */ /* 0x004fe400078e02ff */
[----:B------:R-:W-:-:S03]  /*2890*/  FADD R21, R40, R21 ;  /* 0x0000001528157221 */ /* 0x000fc60000000000 */
[----:B------:R-:W-:Y:S01]  /*28a0*/  I2FP.F32.U32 R22, R22 ;  /* 0x0000001600167245 */ /* 0x000fe20000201000 */
[----:B------:R-:W-:Y:S01]  /*28b0*/  FADD R21, R21, R24 ;  /* 0x0000001815157221 */ /* 0x000fe20000000000 */
[----:B0-----:R-:W-:-:S03]  /*28c0*/  IMAD R14, R32, R32, RZ ;  /* 0x00000020200e7224 */ /* 0x001fc600078e02ff */
[----:B------:R-:W-:Y:S02]  /*28d0*/  FADD R21, R21, R22 ;  /* 0x0000001615157221 */ /* 0x000fe40000000000 */
[----:B------:R-:W-:-:S05]  /*28e0*/  I2FP.F32.U32 R14, R14 ;  /* 0x0000000e000e7245 */ /* 0x000fca0000201000 */
[----:B------:R-:W-:-:S07]  /*28f0*/  FADD R40, R21, R14 ;  /* 0x0000000e15287221 */ /* 0x000fce0000000000 */
.L_x_24:
[----:B------:R-:W-:Y:S05]  /*2900*/  @!P1 BRA `(.L_x_25) ;  /* 0x0000000000789947 */ /* 0x000fea0003800000 */
[----:B------:R-:W0:Y:S01]  /*2910*/  LDCU UR9, c[0x0][0x390] ;  /* 0x00007200ff0977ac */ /* 0x000e220008000800 */
[----:B------:R-:W1:Y:S01]  /*2920*/  LDC.64 R26, c[0x0][0x380] ;  /* 0x0000e000ff1a7b82 */ /* 0x000e620000000a00 */
[----:B------:R-:W-:Y:S01]  /*2930*/  IADD3 R14, PT, PT, R3, -UR8, RZ ;  /* 0x80000008030e7c10 */ /* 0x000fe2000fffe0ff */
[----:B------:R-:W-:Y:S02]  /*2940*/  UIADD3 UR10, UPT, UPT, UR8, 0x1, URZ ;  /* 0x00000001080a7890 */ /* 0x000fe4000fffe0ff */
[----:B------:R-:W-:-:S04]  /*2950*/  IADD3 R21, PT, PT, R15, -UR8, RZ ;  /* 0x800000080f157c10 */ /* 0x000fc8000fffe0ff */
[----:B------:R-:W-:Y:S01]  /*2960*/  IADD3 R31, PT, PT, R15, -UR10, RZ ;  /* 0x8000000a0f1f7c10 */ /* 0x000fe2000fffe0ff */
[--C-:B0-----:R-:W-:Y:S01]  /*2970*/  IMAD R23, R14, UR9, R19.reuse ;  /* 0x000000090e177c24 */ /* 0x101fe2000f8e0213 */
[----:B------:R-:W-:Y:S01]  /*2980*/  IADD3 R14, PT, PT, R3, -UR10, RZ ;  /* 0x8000000a030e7c10 */ /* 0x000fe2000fffe0ff */
[--C-:B------:R-:W-:Y:S02]  /*2990*/  IMAD R21, R21, UR9, R20.reuse ;  /* 0x0000000915157c24 */ /* 0x100fe4000f8e0214 */
[----:B------:R-:W-:Y:S02]  /*29a0*/  IMAD R31, R31, UR9, R20 ;  /* 0x000000091f1f7c24 */ /* 0x000fe4000f8e0214 */
[----:B------:R-:W-:Y:S02]  /*29b0*/  IMAD R29, R14, UR9, R19 ;  /* 0x000000090e1d7c24 */ /* 0x000fe4000f8e0213 */
[----:B-1----:R-:W-:-:S04]  /*29c0*/  IMAD.WIDE R22, R23, 0x4, R26 ;  /* 0x0000000417167825 */ /* 0x002fc800078e021a */
[--C-:B------:R-:W-:Y:S02]  /*29d0*/  IMAD.WIDE R24, R21, 0x4, R26.reuse ;  /* 0x0000000415187825 */ /* 0x100fe400078e021a */
[----:B------:R-:W2:Y:S02]  /*29e0*/  LDG.E R22, desc[UR12][R22.64] ;  /* 0x0000000c16167981 */ /* 0x000ea4000c1e1900 */
[--C-:B------:R-:W-:Y:S02]  /*29f0*/  IMAD.WIDE R28, R29, 0x4, R26.reuse ;  /* 0x000000041d1c7825 */ /* 0x100fe400078e021a */
[----:B------:R-:W2:Y:S02]  /*2a00*/  LDG.E R25, desc[UR12][R24.64] ;  /* 0x0000000c18197981 */ /* 0x000ea4000c1e1900 */
[----:B------:R-:W-:Y:S02]  /*2a10*/  IMAD.WIDE R26, R31, 0x4, R26 ;  /* 0x000000041f1a7825 */ /* 0x000fe400078e021a */
[----:B------:R-:W3:Y:S04]  /*2a20*/  LDG.E R28, desc[UR12][R28.64] ;  /* 0x0000000c1c1c7981 */ /* 0x000ee8000c1e1900 */
[----:B------:R-:W3:Y:S01]  /*2a30*/  LDG.E R27, desc[UR12][R26.64] ;  /* 0x0000000c1a1b7981 */ /* 0x000ee2000c1e1900 */
[----:B------:R-:W-:Y:S01]  /*2a40*/  UIADD3 UR8, UPT, UPT, UR8, 0x2, URZ ;  /* 0x0000000208087890 */ /* 0x000fe2000fffe0ff */
[----:B--2---:R-:W-:-:S06]  /*2a50*/  FADD R14, R22, -R25 ;  /* 0x80000019160e7221 */ /* 0x004fcc0000000000 */
[----:B------:R-:W0:Y:S01]  /*2a60*/  F2I.TRUNC.NTZ R14, R14 ;  /* 0x0000000e000e7305 */ /* 0x000e22000020f100 */
[----:B---3--:R-:W-:-:S07]  /*2a70*/  FADD R30, R28, -R27 ;  /* 0x8000001b1c1e7221 */ /* 0x008fce0000000000 */
[----:B------:R-:W1:Y:S01]  /*2a80*/  F2I.TRUNC.NTZ R30, R30 ;  /* 0x0000001e001e7305 */ /* 0x000e62000020f100 */
[----:B0-----:R-:W-:-:S05]  /*2a90*/  IMAD R21, R14, R14, RZ ;  /* 0x0000000e0e157224 */ /* 0x001fca00078e02ff */
[----:B------:R-:W-:Y:S01]  /*2aa0*/  I2FP.F32.U32 R21, R21 ;  /* 0x0000001500157245 */ /* 0x000fe20000201000 */
[----:B-1----:R-:W-:-:S04]  /*2ab0*/  IMAD R22, R30, R30, RZ ;  /* 0x0000001e1e167224 */ /* 0x002fc800078e02ff */
[----:B------:R-:W-:Y:S01]  /*2ac0*/  FADD R21, R40, R21 ;  /* 0x0000001528157221 */ /* 0x000fe20000000000 */
[----:B------:R-:W-:-:S05]  /*2ad0*/  I2FP.F32.U32 R22, R22 ;  /* 0x0000001600167245 */ /* 0x000fca0000201000 */
[----:B------:R-:W-:-:S07]  /*2ae0*/  FADD R40, R21, R22 ;  /* 0x0000001615287221 */ /* 0x000fce0000000000 */
.L_x_25:
[----:B------:R-:W0:Y:S01]  /*2af0*/  LDC.64 R22, c[0x0][0x380] ;  /* 0x0000e000ff167b82 */ /* 0x000e220000000a00 */
[----:B------:R-:W1:Y:S01]  /*2b00*/  LDCU UR9, c[0x0][0x390] ;  /* 0x00007200ff0977ac */ /* 0x000e620008000800 */
[----:B------:R-:W-:Y:S01]  /*2b10*/  VIADD R14, R3, -UR8 ;  /* 0x80000008030e7c36 */ /* 0x000fe20008000000 */
[----:B------:R-:W-:-:S03]  /*2b20*/  IADD3 R25, PT, PT, R15, -UR8, RZ ;  /* 0x800000080f197c10 */ /* 0x000fc6000fffe0ff */
[----:B-1----:R-:W-:Y:S02]  /*2b30*/  IMAD R21, R14, UR9, R19 ;  /* 0x000000090e157c24 */ /* 0x002fe4000f8e0213 */
[----:B------:R-:W-:Y:S02]  /*2b40*/  IMAD R25, R25, UR9, R20 ;  /* 0x0000000919197c24 */ /* 0x000fe4000f8e0214 */
[----:B0-----:R-:W-:-:S04]  /*2b50*/  IMAD.WIDE R20, R21, 0x4, R22 ;  /* 0x0000000415147825 */ /* 0x001fc800078e0216 */
[----:B------:R-:W-:Y:S02]  /*2b60*/  IMAD.WIDE R22, R25, 0x4, R22 ;  /* 0x0000000419167825 */ /* 0x000fe400078e0216 */
[----:B------:R-:W2:Y:S04]  /*2b70*/  LDG.E R20, desc[UR12][R20.64] ;  /* 0x0000000c14147981 */ /* 0x000ea8000c1e1900 */
[----:B------:R-:W2:Y:S01]  /*2b80*/  LDG.E R23, desc[UR12][R22.64] ;  /* 0x0000000c16177981 */ /* 0x000ea2000c1e1900 */
[----:B------:R-:W-:Y:S01]  /*2b90*/  ISETP.NE.AND P0, PT, R4, UR7, PT ;  /* 0x0000000704007c0c */ /* 0x000fe2000bf05270 */
[----:B------:R-:W-:Y:S02]  /*2ba0*/  UIADD3 UR8, UPT, UPT, UR7, 0x1, URZ ;  /* 0x0000000107087890 */ /* 0x000fe4000fffe0ff */
[----:B------:R-:W-:-:S05]  /*2bb0*/  ULOP3.LUT UR9, URZ, UR7, URZ, 0x33, !UPT ;  /* 0x00000007ff097292 */ /* 0x000fca000f8e33ff */
[----:B------:R-:W-:Y:S01]  /*2bc0*/  UMOV UR7, UR8 ;  /* 0x0000000800077c82 */ /* 0x000fe20008000000 */
[----:B--2---:R-:W-:-:S06]  /*2bd0*/  FADD R14, R20, -R23 ;  /* 0x80000017140e7221 */ /* 0x004fcc0000000000 */
[----:B------:R-:W0:Y:S02]  /*2be0*/  F2I.TRUNC.NTZ R14, R14 ;  /* 0x0000000e000e7305 */ /* 0x000e24000020f100 */
[----:B0-----:R-:W-:-:S05]  /*2bf0*/  IMAD R19, R14, R14, RZ ;  /* 0x0000000e0e137224 */ /* 0x001fca00078e02ff */
[----:B------:R-:W-:-:S05]  /*2c00*/  I2FP.F32.U32 R19, R19 ;  /* 0x0000001300137245 */ /* 0x000fca0000201000 */
[----:B------:R-:W-:Y:S01]  /*2c10*/  FADD R40, R19, R40 ;  /* 0x0000002813287221 */ /* 0x000fe20000000000 */
[----:B------:R-:W-:Y:S06]  /*2c20*/  @P0 BRA `(.L_x_26) ;  /* 0xfffffff000300947 */ /* 0x000fec000383ffff */
[----:B------:R-:W-:Y:S02]  /*2c30*/  ULEA UR7, UR4, UR16, 0x2 ;  /* 0x0000001004077291 */ /* 0x000fe4000f8e10ff */
[----:B------:R-:W-:-:S04]  /*2c40*/  UIADD3 UR4, UPT, UPT, UR4, 0x1, URZ ;  /* 0x0000000104047890 */ /* 0x000fc8000fffe0ff */
[----:B------:R-:W-:-:S03]  /*2c50*/  UISETP.NE.AND UP0, UPT, UR4, 0x80, UPT ;  /* 0x000000800400788c */ /* 0x000fc6000bf05270 */
[----:B------:R1:W-:Y:S04]  /*2c60*/  STL [UR7], R13 ;  /* 0x0000000dff007987 */ /* 0x0003e80008100807 */
[----:B------:R1:W-:Y:S04]  /*2c70*/  STL [UR7+0x200], R15 ;  /* 0x0002000fff007987 */ /* 0x0003e80008100807 */
[----:B------:R1:W-:Y:S01]  /*2c80*/  STL [UR7+0x400], R40 ;  /* 0x00040028ff007987 */ /* 0x0003e20008100807 */
[----:B------:R-:W-:Y:S05]  /*2c90*/  BRA.U UP0, `(.L_x_27) ;  /* 0xffffffe500107547 */ /* 0x000fea000b83ffff */
.L_x_11:
[----:B------:R-:W2:Y:S01]  /*2ca0*/  LDC R8, c[0x0][0x398] ;  /* 0x0000e600ff087b82 */ /* 0x000ea20000000800 */
[----:B------:R-:W-:Y:S01]  /*2cb0*/  SHF.L.U32 R5, R4, 0x1, RZ ;  /* 0x0000000104057819 */ /* 0x000fe200000006ff */
[----:B------:R-:W-:Y:S01]  /*2cc0*/  HFMA2 R20, -RZ, RZ, 0, 0 ;  /* 0x00000000ff147431 */ /* 0x000fe200000001ff */
[----:B------:R-:W-:Y:S02]  /*2cd0*/  CS2R R22, SRZ ;  /* 0x0000000000167805 */ /* 0x000fe4000001ff00 */
[----:B------:R-:W-:Y:S01]  /*2ce0*/  MOV R24, RZ ;  /* 0x000000ff00187202 */ /* 0x000fe20000000f00 */
[----:B------:R-:W3:Y:S01]  /*2cf0*/  LDCU UR4, c[0x0][0x390] ;  /* 0x00007200ff0477ac */ /* 0x000ee20008000800 */
[----:B------:R-:W-:-:S05]  /*2d00*/  IMAD R4, R5, R5, R5 ;  /* 0x0000000505047224 */ /* 0x000fca00078e0205 */
[----:B------:R-:W-:-:S04]  /*2d10*/  IADD3 R4, PT, PT, R5, 0x1, R4 ;  /* 0x0000000105047810 */ /* 0x000fc80007ffe004 */
[----:B0-----:R-:W-:-:S04]  /*2d20*/  I2FP.F32.U32 R11, R4 ;  /* 0x00000004000b7245 */ /* 0x001fc80000201000 */
[----:B------:R-:W0:Y:S01]  /*2d30*/  F2F.F64.F32 R4, R11 ;  /* 0x0000000b00047310 */ /* 0x000e220000201800 */
[----:B------:R-:W-:Y:S01]  /*2d40*/  FMUL R21, R2, R11 ;  /* 0x0000000b02157220 */ /* 0x000fe20000400000 */
[----:B------:R-:W-:Y:S01]  /*2d50*/  MOV R2, RZ ;  /* 0x000000ff00027202 */ /* 0x000fe20000000f00 */
[----:B--2---:R-:W-:-:S06]  /*2d60*/  FMUL R8, R8, R8 ;  /* 0x0000000808087220 */ /* 0x004fcc0000400000 */
[----:B------:R-:W2:Y:S01]  /*2d70*/  F2F.F64.F32 R8, R8 ;  /* 0x0000000800087310 */ /* 0x000ea20000201800 */
[----:B0-----:R-:W-:-:S08]  /*2d80*/  DADD R6, R4, R4 ;  /* 0x0000000004067229 */ /* 0x001fd00000000004 */
[----:B--23--:R-:W-:-:S11]  /*2d90*/  DMUL R6, R6, R8 ;  /* 0x0000000806067228 */ /* 0x00cfd60000000000 */
.L_x_36:
[----:B------:R-:W-:-:S06]  /*2da0*/  IADD3 R8, PT, PT, R1, R2, RZ ;  /* 0x0000000201087210 */ /* 0x000fcc0007ffe0ff */
[----:B------:R-:W2:Y:S01]  /*2db0*/  LDL.128 R8, [R8+0x400] ;  /* 0x0004000008087983 */ /* 0x000ea20000100c00 */
[----:B------:R-:W0:Y:S01]  /*2dc0*/  MUFU.RCP R14, R21 ;  /* 0x00000015000e7308 */ /* 0x000e220000001000 */
[----:B------:R-:W-:Y:S07]  /*2dd0*/  BSSY.RECONVERGENT B0, `(.L_x_28) ;  /* 0x0000010000007945 */ /* 0x000fee0003800200 */
[----:B--2---:R-:W1:Y:S02]  /*2de0*/  F2F.F64.F32 R4, R8 ;  /* 0x0000000800047310 */ /* 0x004e640000201800 */
[----:B-1----:R-:W-:Y:S01]  /*2df0*/  DADD R12, -R6, R4 ;  /* 0x00000000060c7229 */ /* 0x002fe20000000104 */
[----:B0-----:R-:W-:-:S04]  /*2e00*/  FFMA R5, -R21, R14, 1 ;  /* 0x3f80000015057423 */ /* 0x001fc8000000010e */
[----:B------:R-:W-:-:S05]  /*2e10*/  FFMA R5, R14, R5, R14 ;  /* 0x000000050e057223 */ /* 0x000fca000000000e */
[----:B------:R-:W0:Y:S02]  /*2e20*/  F2F.F32.F64 R12, R12 ;  /* 0x0000000c000c7310 */ /* 0x000e240000301000 */
[----:B0-----:R-:W-:-:S04]  /*2e30*/  FSETP.GT.AND P0, PT, R12, RZ, PT ;  /* 0x000000ff0c00720b */ /* 0x001fc80003f04000 */
[----:B------:R-:W-:-:S05]  /*2e40*/  FSEL R4, -R12, -RZ, P0 ;  /* 0x800000ff0c047208 */ /* 0x000fca0000000100 */
[----:B------:R-:W-:-:S03]  /*2e50*/  FFMA R14, R4, R5, RZ ;  /* 0x00000005040e7223 */ /* 0x000fc600000000ff */
[----:B------:R-:W0:Y:S01]  /*2e60*/  FCHK P0, R4, R21 ;  /* 0x0000001504007302 */ /* 0x000e220000000000 */
[----:B------:R-:W-:-:S04]  /*2e70*/  FFMA R15, -R21, R14, R4 ;  /* 0x0000000e150f7223 */ /* 0x000fc80000000104 */
[----:B------:R-:W-:Y:S01]  /*2e80*/  FFMA R25, R5, R15, R14 ;  /* 0x0000000f05197223 */ /* 0x000fe2000000000e */
[----:B0-----:R-:W-:Y:S06]  /*2e90*/  @!P0 BRA `(.L_x_29) ;  /* 0x00000000000c8947 */ /* 0x001fec0003800000 */
[----:B------:R-:W-:Y:S02]  /*2ea0*/  MOV R5, R21 ;  /* 0x0000001500057202 */ /* 0x000fe40000000f00 */
[----:B------:R-:W-:-:S07]  /*2eb0*/  MOV R12, 0x2ed0 ;  /* 0x00002ed0000c7802 */ /* 0x000fce0000000f00 */
[----:B------:R-:W-:Y:S05]  /*2ec0*/  CALL.REL.NOINC `($__internal_1_$__cuda_sm3x_div_rn_noftz_f32_slowpath) ;  /* 0x0000000c00087944 */ /* 0x000fea0003c00000 */
.L_x_29:
[----:B------:R-:W-:Y:S05]  /*2ed0*/  BSYNC.RECONVERGENT B0 ;  /* 0x0000000000007941 */ /* 0x000fea0003800200 */
.L_x_28:
[----:B------:R-:W-:Y:S01]  /*2ee0*/  IMAD.IADD R26, R1, 0x1, R2 ;  /* 0x00000001011a7824 */ /* 0x000fe200078e0202 */
[----:B------:R-:W0:Y:S04]  /*2ef0*/  LDC.64 R4, c[0x0][0x380] ;  /* 0x0000e000ff047b82 */ /* 0x000e280000000a00 */
[----:B------:R-:W2:Y:S04]  /*2f00*/  LDL.128 R12, [R26] ;  /* 0x000000001a0c7983 */ /* 0x000ea80000100c00 */
[----:B------:R-:W2:Y:S01]  /*2f10*/  LDL.128 R16, [R26+0x200] ;  /* 0x000200001a107983 */ /* 0x000ea20000100c00 */
[----:B------:R-:W1:Y:S08]  /*2f20*/  F2F.F64.F32 R8, R9 ;  /* 0x0000000900087310 */ /* 0x000e700000201800 */
[----:B------:R-:W3:Y:S01]  /*2f30*/  MUFU.RCP R28, R21 ;  /* 0x00000015001c7308 */ /* 0x000ee20000001000 */
[----:B--2---:R-:W-:-:S04]  /*2f40*/  IMAD R27, R16, UR4, R12 ;  /* 0x00000004101b7c24 */ /* 0x004fc8000f8e020c */
[----:B0-----:R-:W-:-:S05]  /*2f50*/  IMAD.WIDE R4, R27, 0x4, R4 ;  /* 0x000000041b047825 */ /* 0x001fca00078e0204 */
[----:B------:R0:W2:Y:S01]  /*2f60*/  LDG.E R16, desc[UR12][R4.64] ;  /* 0x0000000c04107981 */ /* 0x0000a2000c1e1900 */
[----:B------:R-:W-:Y:S01]  /*2f70*/  HFMA2 R27, -RZ, RZ, 3.7421875, 0 ;  /* 0x437c0000ff1b7431 */ /* 0x000fe200000001ff */
[----:B------:R-:W-:Y:S01]  /*2f80*/  MOV R12, 0x3bbb989d ;  /* 0x3bbb989d000c7802 */ /* 0x000fe20000000f00 */
[----:B------:R-:W-:Y:S04]  /*2f90*/  BSSY.RECONVERGENT B0, `(.L_x_30) ;  /* 0x000001c000007945 */ /* 0x000fe80003800200 */
[----:B------:R-:W-:-:S04]  /*2fa0*/  FFMA.SAT R12, R25, R12, 0.5 ;  /* 0x3f000000190c7423 */ /* 0x000fc8000000200c */
[----:B------:R-:W-:Y:S01]  /*2fb0*/  FFMA.RM R12, R12, R27, 12582913 ;  /* 0x4b4000010c0c7423 */ /* 0x000fe2000000401b */
[----:B-1----:R-:W-:Y:S01]  /*2fc0*/  DADD R26, -R6, R8 ;  /* 0x00000000061a7229 */ /* 0x002fe20000000108 */
[----:B---3--:R-:W-:Y:S02]  /*2fd0*/  FFMA R9, -R21, R28, 1 ;  /* 0x3f80000015097423 */ /* 0x008fe4000000011c */
[C---:B------:R-:W-:Y:S01]  /*2fe0*/  FADD R8, R12.reuse, -12583039 ;  /* 0xcb40007f0c087421 */ /* 0x040fe20000000000 */
[----:B------:R-:W-:Y:S01]  /*2ff0*/  SHF.L.U32 R12, R12, 0x17, RZ ;  /* 0x000000170c0c7819 */ /* 0x000fe200000006ff */
[----:B0-----:R-:W-:Y:S02]  /*3000*/  FFMA R4, R28, R9, R28 ;  /* 0x000000091c047223 */ /* 0x001fe4000000001c */
[----:B------:R-:W-:-:S03]  /*3010*/  FFMA R8, R25, 1.4426950216293334961, -R8 ;  /* 0x3fb8aa3b19087823 */ /* 0x000fc60000000808 */
[----:B------:R-:W0:Y:S01]  /*3020*/  F2F.F32.F64 R26, R26 ;  /* 0x0000001a001a7310 */ /* 0x000e220000301000 */
[----:B------:R-:W-:-:S07]  /*3030*/  FFMA R8, R25, 1.925963033500011079e-08, R8 ;  /* 0x32a5706019087823 */ /* 0x000fce0000000008 */
[----:B------:R-:W1:Y:S01]  /*3040*/  MUFU.EX2 R5, R8 ;  /* 0x0000000800057308 */ /* 0x000e620000000800 */
[----:B0-----:R-:W-:-:S04]  /*3050*/  FSETP.GT.AND P0, PT, R26, RZ, PT ;  /* 0x000000ff1a00720b */ /* 0x001fc80003f04000 */
[----:B------:R-:W-:-:S04]  /*3060*/  FSEL R28, -R26, -RZ, P0 ;  /* 0x800000ff1a1c7208 */ /* 0x000fc80000000100 */
[----:B------:R-:W0:Y:S01]  /*3070*/  FCHK P1, R28, R21 ;  /* 0x000000151c007302 */ /* 0x000e220000020000 */
[----:B------:R-:W-:Y:S01]  /*3080*/  FFMA R9, R4, R28, RZ ;  /* 0x0000001c04097223 */ /* 0x000fe200000000ff */
[----:B-1----:R-:W-:-:S03]  /*3090*/  FMUL R5, R12, R5 ;  /* 0x000000050c057220 */ /* 0x002fc60000400000 */
[----:B------:R-:W-:Y:S01]  /*30a0*/  FFMA R12, -R21, R9, R28 ;  /* 0x00000009150c7223 */ /* 0x000fe2000000011c */
[C---:B------:R-:W-:Y:S01]  /*30b0*/  FADD R22, R5.reuse, R22 ;  /* 0x0000001605167221 */ /* 0x040fe20000000000 */
[C---:B------:R-:W-:Y:S02]  /*30c0*/  FSETP.GT.AND P0, PT, R5.reuse, R24, PT ;  /* 0x000000180500720b */ /* 0x040fe40003f04000 */
[----:B------:R-:W-:Y:S02]  /*30d0*/  FFMA R25, R4, R12, R9 ;  /* 0x0000000c04197223 */ /* 0x000fe40000000009 */
[C---:B------:R-:W-:Y:S01]  /*30e0*/  FSEL R24, R5.reuse, R24, P0 ;  /* 0x0000001805187208 */ /* 0x040fe20000000000 */
[----:B--2---:R-:W-:Y:S01]  /*30f0*/  FFMA R23, R5, R16, R23 ;  /* 0x0000001005177223 */ /* 0x004fe20000000017 */
[----:B0-----:R-:W-:Y:S07]  /*3100*/  @!P1 BRA `(.L_x_31) ;  /* 0x0000000000109947 */ /* 0x001fee0003800000 */
[----:B------:R-:W-:Y:S02]  /*3110*/  MOV R4, R28 ;  /* 0x0000001c00047202 */ /* 0x000fe40000000f00 */
[----:B------:R-:W-:Y:S02]  /*3120*/  MOV R5, R21 ;  /* 0x0000001500057202 */ /* 0x000fe40000000f00 */
[----:B------:R-:W-:-:S07]  /*3130*/  MOV R12, 0x3150 ;  /* 0x00003150000c7802 */ /* 0x000fce0000000f00 */
[----:B------:R-:W-:Y:S05]  /*3140*/  CALL.REL.NOINC `($__internal_1_$__cuda_sm3x_div_rn_noftz_f32_slowpath) ;  /* 0x0000000800687944 */ /* 0x000fea0003c00000 */
.L_x_31:
[----:B------:R-:W-:Y:S05]  /*3150*/  BSYNC.RECONVERGENT B0 ;  /* 0x0000000000007941 */ /* 0x000fea0003800200 */
.L_x_30:
[----:B------:R-:W0:Y:S01]  /*3160*/  LDC.64 R8, c[0x0][0x380] ;  /* 0x0000e000ff087b82 */ /* 0x000e220000000a00 */
[----:B------:R-:W-:-:S04]  /*3170*/  IMAD R5, R17, UR4, R13 ;  /* 0x0000000411057c24 */ /* 0x000fc8000f8e020d */
[----:B0-----:R-:W-:-:S05]  /*3180*/  IMAD.WIDE R4, R5, 0x4, R8 ;  /* 0x0000000405047825 */ /* 0x001fca00078e0208 */
[----:B------:R0:W2:Y:S01]  /*3190*/  LDG.E R28, desc[UR12][R4.64] ;  /* 0x0000000c041c7981 */ /* 0x0000a2000c1e1900 */
[----:B------:R-:W1:Y:S01]  /*31a0*/  F2F.F64.F32 R12, R10 ;  /* 0x0000000a000c7310 */ /* 0x000e620000201800 */
[----:B------:R-:W-:Y:S01]  /*31b0*/  HFMA2 R17, -RZ, RZ, 3.7421875, 0 ;  /* 0x437c0000ff117431 */ /* 0x000fe200000001ff */
[----:B------:R-:W-:Y:S01]  /*31c0*/  MOV R16, 0x3bbb989d ;  /* 0x3bbb989d00107802 */ /* 0x000fe20000000f00 */
[----:B------:R-:W-:Y:S04]  /*31d0*/  BSSY.RECONVERGENT B0, `(.L_x_32) ;  /* 0x000001e000007945 */ /* 0x000fe80003800200 */
[----:B------:R-:W-:Y:S01]  /*31e0*/  FFMA.SAT R16, R25, R16, 0.5 ;  /* 0x3f00000019107423 */ /* 0x000fe20000002010 */
[----:B------:R-:W3:Y:S03]  /*31f0*/  MUFU.RCP R30, R21 ;  /* 0x00000015001e7308 */ /* 0x000ee60000001000 */
[----:B------:R-:W-:Y:S01]  /*3200*/  FFMA.RM R16, R16, R17, 12582913 ;  /* 0x4b40000110107423 */ /* 0x000fe20000004011 */
[----:B-1----:R-:W-:-:S03]  /*3210*/  DADD R12, -R6, R12 ;  /* 0x00000000060c7229 */ /* 0x002fc6000000010c */
[C---:B------:R-:W-:Y:S01]  /*3220*/  FADD R26, R16.reuse, -12583039 ;  /* 0xcb40007f101a7421 */ /* 0x040fe20000000000 */
[----:B------:R-:W-:-:S03]  /*3230*/  IMAD.SHL.U32 R16, R16, 0x800000, RZ ;  /* 0x0080000010107824 */ /* 0x000fc600078e00ff */
[----:B------:R-:W-:-:S04]  /*3240*/  FFMA R26, R25, 1.4426950216293334961, -R26 ;  /* 0x3fb8aa3b191a7823 */ /* 0x000fc8000000081a */
[----:B------:R-:W-:Y:S01]  /*3250*/  FFMA R26, R25, 1.925963033500011079e-08, R26 ;  /* 0x32a57060191a7823 */ /* 0x000fe2000000001a */
[----:B------:R-:W1:Y:S01]  /*3260*/  F2F.F32.F64 R12, R12 ;  /* 0x0000000c000c7310 */ /* 0x000e620000301000 */
[----:B---3--:R-:W-:-:S04]  /*3270*/  FFMA R17, -R21, R30, 1 ;  /* 0x3f80000015117423 */ /* 0x008fc8000000011e */
[----:B0-----:R-:W-:-:S03]  /*3280*/  FFMA R4, R30, R17, R30 ;  /* 0x000000111e047223 */ /* 0x001fc6000000001e */
[----:B------:R-:W0:Y:S01]  /*3290*/  MUFU.EX2 R5, R26 ;  /* 0x0000001a00057308 */ /* 0x000e220000000800 */
[----:B-1----:R-:W-:-:S04]  /*32a0*/  FSETP.GT.AND P0, PT, R12, RZ, PT ;  /* 0x000000ff0c00720b */ /* 0x002fc80003f04000 */
[----:B------:R-:W-:-:S04]  /*32b0*/  FSEL R30, -R12, -RZ, P0 ;  /* 0x800000ff0c1e7208 */ /* 0x000fc80000000100 */
[----:B------:R-:W1:Y:S01]  /*32c0*/  FCHK P1, R30, R21 ;  /* 0x000000151e007302 */ /* 0x000e620000020000 */
[----:B------:R-:W-:Y:S01]  /*32d0*/  FFMA R17, R4, R30, RZ ;  /* 0x0000001e04117223 */ /* 0x000fe200000000ff */
[----:B0-----:R-:W-:-:S03]  /*32e0*/  FMUL R5, R16, R5 ;  /* 0x0000000510057220 */ /* 0x001fc60000400000 */
[----:B------:R-:W-:Y:S01]  /*32f0*/  FFMA R10, -R21, R17, R30 ;  /* 0x00000011150a7223 */ /* 0x000fe2000000011e */
[----:B------:R-:W-:Y:S01]  /*3300*/  FADD R22, R22, R5 ;  /* 0x0000000516167221 */ /* 0x000fe20000000000 */
[C---:B------:R-:W-:Y:S02]  /*3310*/  FSETP.GT.AND P0, PT, R5.reuse, R24, PT ;  /* 0x000000180500720b */ /* 0x040fe40003f04000 */
[----:B------:R-:W-:Y:S02]  /*3320*/  FFMA R17, R4, R10, R17 ;  /* 0x0000000a04117223 */ /* 0x000fe40000000011 */
[C---:B------:R-:W-:Y:S01]  /*3330*/  FSEL R24, R5.reuse, R24, P0 ;  /* 0x0000001805187208 */ /* 0x040fe20000000000 */
[----:B--2---:R-:W-:Y:S01]  /*3340*/  FFMA R23, R5, R28, R23 ;  /* 0x0000001c05177223 */ /* 0x004fe20000000017 */
[----:B-1----:R-:W-:Y:S07]  /*3350*/  @!P1 BRA `(.L_x_33) ;  /* 0x0000000000149947 */ /* 0x002fee0003800000 */
[----:B------:R-:W-:Y:S02]  /*3360*/  MOV R4, R30 ;  /* 0x0000001e00047202 */ /* 0x000fe40000000f00 */
[----:B------:R-:W-:Y:S02]  /*3370*/  MOV R5, R21 ;  /* 0x0000001500057202 */ /* 0x000fe40000000f00 */
[----:B------:R-:W-:-:S07]  /*3380*/  MOV R12, 0x33a0 ;  /* 0x000033a0000c7802 */ /* 0x000fce0000000f00 */
[----:B------:R-:W-:Y:S05]  /*3390*/  CALL.REL.NOINC `($__internal_1_$__cuda_sm3x_div_rn_noftz_f32_slowpath) ;  /* 0x0000000400d47944 */ /* 0x000fea0003c00000 */
[----:B------:R-:W-:-:S07]  /*33a0*/  MOV R17, R25 ;  /* 0x0000001900117202 */ /* 0x000fce0000000f00 */
.L_x_33:
[----:B------:R-:W-:Y:S05]  /*33b0*/  BSYNC.RECONVERGENT B0 ;  /* 0x0000000000007941 */ /* 0x000fea0003800200 */
.L_x_32:
[----:B------:R-:W-:-:S04]  /*33c0*/  IMAD R5, R18, UR4, R14 ;  /* 0x0000000412057c24 */ /* 0x000fc8000f8e020e */
[----:B------:R-:W-:-:S05]  /*33d0*/  IMAD.WIDE R4, R5, 0x4, R8 ;  /* 0x0000000405047825 */ /* 0x000fca00078e0208 */
[----:B------:R0:W2:Y:S01]  /*33e0*/  LDG.E R16, desc[UR12][R4.64] ;  /* 0x0000000c04107981 */ /* 0x0000a2000c1e1900 */
[----:B------:R-:W1:Y:S01]  /*33f0*/  F2F.F64.F32 R10, R11 ;  /* 0x0000000b000a7310 */ /* 0x000e620000201800 */
[----:B------:R-:W-:Y:S01]  /*3400*/  HFMA2 R12, -RZ, RZ, 0.96630859375, -0.0022525787353515625 ;  /* 0x3bbb989dff0c7431 */ /* 0x000fe200000001ff */
[----:B------:R-:W-:Y:S01]  /*3410*/  MOV R13, 0x437c0000 ;  /* 0x437c0000000d7802 */ /* 0x000fe20000000f00 */
[----:B------:R-:W-:Y:S05]  /*3420*/  BSSY.RECONVERGENT B0, `(.L_x_34) ;  /* 0x000001e000007945 */ /* 0x000fea0003800200 */
[----:B------:R-:W3:Y:S01]  /*3430*/  MUFU.RCP R18, R21 ;  /* 0x0000001500127308 */ /* 0x000ee20000001000 */
[----:B------:R-:W-:-:S04]  /*3440*/  FFMA.SAT R12, R17, R12, 0.5 ;  /* 0x3f000000110c7423 */ /* 0x000fc8000000200c */
[----:B------:R-:W-:Y:S01]  /*3450*/  FFMA.RM R14, R12, R13, 12582913 ;  /* 0x4b4000010c0e7423 */ /* 0x000fe2000000400d */
[----:B-1----:R-:W-:-:S03]  /*3460*/  DADD R12, -R6, R10 ;  /* 0x00000000060c7229 */ /* 0x002fc6000000010a */
[C---:B------:R-:W-:Y:S01]  /*3470*/  FADD R10, R14.reuse, -12583039 ;  /* 0xcb40007f0e0a7421 */ /* 0x040fe20000000000 */
[----:B------:R-:W-:-:S03]  /*3480*/  SHF.L.U32 R14, R14, 0x17, RZ ;  /* 0x000000170e0e7819 */ /* 0x000fc600000006ff */
[----:B------:R-:W-:Y:S01]  /*3490*/  FFMA R10, R17, 1.4426950216293334961, -R10 ;  /* 0x3fb8aa3b110a7823 */ /* 0x000fe2000000080a */
[----:B---3--:R-:W-:Y:S02]  /*34a0*/  FFMA R11, -R21, R18, 1 ;  /* 0x3f800000150b7423 */ /* 0x008fe40000000112 */
[----:B------:R-:W1:Y:S01]  /*34b0*/  F2F.F32.F64 R12, R12 ;  /* 0x0000000c000c7310 */ /* 0x000e620000301000 */
[----:B------:R-:W-:Y:S01]  /*34c0*/  FFMA R10, R17, 1.925963033500011079e-08, R10 ;  /* 0x32a57060110a7823 */ /* 0x000fe2000000000a */
[----:B0-----:R-:W-:-:S06]  /*34d0*/  FFMA R4, R18, R11, R18 ;  /* 0x0000000b12047223 */ /* 0x001fcc0000000012 */
        /* <DEDUP_REMOVED lines=13> */
[----:B------:R-:W-:Y:S01]  /*35b0*/  MOV R4, R18 ;  /* 0x0000001200047202 */ /* 0x000fe20000000f00 */
[----:B------:R-:W-:Y:S01]  /*35c0*/  IMAD.MOV.U32 R5, RZ, RZ, R21 ;  /* 0x000000ffff057224 */ /* 0x000fe200078e0015 */
[----:B------:R-:W-:-:S07]  /*35d0*/  MOV R12, 0x35f0 ;  /* 0x000035f0000c7802 */ /* 0x000fce0000000f00 */
[----:B------:R-:W-:Y:S05]  /*35e0*/  CALL.REL.NOINC `($__internal_1_$__cuda_sm3x_div_rn_noftz_f32_slowpath) ;  /* 0x0000000400407944 */ /* 0x000fea0003c00000 */
[----:B------:R-:W-:-:S07]  /*35f0*/  MOV R11, R25 ;  /* 0x00000019000b7202 */ /* 0x000fce0000000f00 */
.L_x_35:
[----:B------:R-:W-:Y:S05]  /*3600*/  BSYNC.RECONVERGENT B0 ;  /* 0x0000000000007941 */ /* 0x000fea0003800200 */
.L_x_34:
[----:B------:R-:W-:-:S04]  /*3610*/  IMAD R5, R19, UR4, R15 ;  /* 0x0000000413057c24 */ /* 0x000fc8000f8e020f */
[----:B------:R-:W-:-:S06]  /*3620*/  IMAD.WIDE R4, R5, 0x4, R8 ;  /* 0x0000000405047825 */ /* 0x000fcc00078e0208 */
[----:B------:R-:W2:Y:S01]  /*3630*/  LDG.E R4, desc[UR12][R4.64] ;  /* 0x0000000c04047981 */ /* 0x000ea2000c1e1900 */
[----:B------:R-:W-:Y:S01]  /*3640*/  HFMA2 R10, -RZ, RZ, 0.96630859375, -0.0022525787353515625 ;  /* 0x3bbb989dff0a7431 */ /* 0x000fe200000001ff */
[----:B------:R-:W-:Y:S02]  /*3650*/  MOV R13, 0x437c0000 ;  /* 0x437c0000000d7802 */ /* 0x000fe40000000f00 */
[----:B------:R-:W-:-:S04]  /*3660*/  IADD3 R2, P0, PT, R2, 0x10, RZ ;  /* 0x0000001002027810 */ /* 0x000fc80007f1e0ff */
[----:B------:R-:W-:Y:S02]  /*3670*/  IADD3.X R20, PT, PT, RZ, R20, RZ, P0, !PT ;  /* 0x00000014ff147210 */ /* 0x000fe400007fe4ff */
[----:B------:R-:W-:Y:S01]  /*3680*/  ISETP.NE.U32.AND P0, PT, R2, 0x200, PT ;  /* 0x000002000200780c */ /* 0x000fe20003f05070 */
[----:B------:R-:W-:-:S03]  /*3690*/  FFMA.SAT R10, R11, R10, 0.5 ;  /* 0x3f0000000b0a7423 */ /* 0x000fc6000000200a */
[----:B------:R-:W-:Y:S01]  /*36a0*/  ISETP.NE.AND.EX P0, PT, R20, RZ, PT, P0 ;  /* 0x000000ff1400720c */ /* 0x000fe20003f05300 */
[----:B------:R-:W-:-:S04]  /*36b0*/  FFMA.RM R10, R10, R13, 12582913 ;  /* 0x4b4000010a0a7423 */ /* 0x000fc8000000400d */
[C---:B------:R-:W-:Y:S01]  /*36c0*/  FADD R12, R10.reuse, -12583039 ;  /* 0xcb40007f0a0c7421 */ /* 0x040fe20000000000 */
[----:B------:R-:W-:-:S03]  /*36d0*/  SHF.L.U32 R10, R10, 0x17, RZ ;  /* 0x000000170a0a7819 */ /* 0x000fc600000006ff */
[----:B------:R-:W-:-:S04]  /*36e0*/  FFMA R12, R11, 1.4426950216293334961, -R12 ;  /* 0x3fb8aa3b0b0c7823 */ /* 0x000fc8000000080c */
[----:B------:R-:W-:-:S04]  /*36f0*/  FFMA R12, R11, 1.925963033500011079e-08, R12 ;  /* 0x32a570600b0c7823 */ /* 0x000fc8000000000c */
[----:B------:R-:W0:Y:S02]  /*3700*/  MUFU.EX2 R11, R12 ;  /* 0x0000000c000b7308 */ /* 0x000e240000000800 */
[----:B0-----:R-:W-:-:S04]  /*3710*/  FMUL R10, R10, R11 ;  /* 0x0000000b0a0a7220 */ /* 0x001fc80000400000 */
[----:B------:R-:W-:Y:S01]  /*3720*/  FADD R22, R22, R10 ;  /* 0x0000000a16167221 */ /* 0x000fe20000000000 */
[----:B------:R-:W-:-:S04]  /*3730*/  FSETP.GT.AND P1, PT, R10, R24, PT ;  /* 0x000000180a00720b */ /* 0x000fc80003f24000 */
[C---:B------:R-:W-:Y:S01]  /*3740*/  FSEL R24, R10.reuse, R24, P1 ;  /* 0x000000180a187208 */ /* 0x040fe20000800000 */
[----:B--2---:R-:W-:Y:S01]  /*3750*/  FFMA R23, R10, R4, R23 ;  /* 0x000000040a177223 */ /* 0x004fe20000000017 */
[----:B------:R-:W-:Y:S07]  /*3760*/  @P0 BRA `(.L_x_36) ;  /* 0xfffffff4008c0947 */ /* 0x000fee000383ffff */
[----:B------:R-:W-:-:S04]  /*3770*/  IMAD R3, R3, UR4, R0 ;  /* 0x0000000403037c24 */ /* 0x000fc8000f8e0200 */
[----:B------:R-:W-:-:S06]  /*3780*/  IMAD.WIDE R8, R3, 0x4, R8 ;  /* 0x0000000403087825 */ /* 0x000fcc00078e0208 */
[----:B------:R-:W2:Y:S01]  /*3790*/  LDG.E R8, desc[UR12][R8.64] ;  /* 0x0000000c08087981 */ /* 0x000ea2000c1e1900 */
[----:B------:R-:W-:Y:S01]  /*37a0*/  FSETP.GT.AND P0, PT, R24, -R22, PT ;  /* 0x800000161800720b */ /* 0x000fe20003f04000 */
[----:B------:R-:W-:Y:S01]  /*37b0*/  FADD R7, R22, R24 ;  /* 0x0000001816077221 */ /* 0x000fe20000000000 */
[----:B--2---:R-:W-:-:S11]  /*37c0*/  FFMA R4, R24, R8, R23 ;  /* 0x0000000818047223 */ /* 0x004fd60000000017 */
[----:B------:R-:W-:Y:S05]  /*37d0*/  @!P0 BRA `(.L_x_37) ;  /* 0x0000000000508947 */ /* 0x000fea0003800000 */
[----:B------:R-:W0:Y:S01]  /*37e0*/  MUFU.RCP R0, R7 ;  /* 0x0000000700007308 */ /* 0x000e220000001000 */
[----:B------:R-:W-:Y:S07]  /*37f0*/  BSSY.RECONVERGENT B0, `(.L_x_38) ;  /* 0x000000c000007945 */ /* 0x000fee0003800200 */
[----:B------:R-:W1:Y:S01]  /*3800*/  FCHK P0, R4, R7 ;  /* 0x0000000704007302 */ /* 0x000e620000000000 */
[----:B0-----:R-:W-:-:S04]  /*3810*/  FFMA R5, -R7, R0, 1 ;  /* 0x3f80000007057423 */ /* 0x001fc80000000100 */
[----:B------:R-:W-:-:S04]  /*3820*/  FFMA R5, R0, R5, R0 ;  /* 0x0000000500057223 */ /* 0x000fc80000000000 */
[----:B------:R-:W-:-:S04]  /*3830*/  FFMA R0, R4, R5, RZ ;  /* 0x0000000504007223 */ /* 0x000fc800000000ff */
[----:B------:R-:W-:-:S04]  /*3840*/  FFMA R2, -R7, R0, R4 ;  /* 0x0000000007027223 */ /* 0x000fc80000000104 */
[----:B------:R-:W-:Y:S01]  /*3850*/  FFMA R0, R5, R2, R0 ;  /* 0x0000000205007223 */ /* 0x000fe20000000000 */
[----:B-1----:R-:W-:Y:S06]  /*3860*/  @!P0 BRA `(.L_x_39) ;  /* 0x0000000000108947 */ /* 0x002fec0003800000 */
[----:B------:R-:W-:Y:S02]  /*3870*/  MOV R5, R7 ;  /* 0x0000000700057202 */ /* 0x000fe40000000f00 */
[----:B------:R-:W-:-:S07]  /*3880*/  MOV R12, 0x38a0 ;  /* 0x000038a0000c7802 */ /* 0x000fce0000000f00 */
[----:B------:R-:W-:Y:S05]  /*3890*/  CALL.REL.NOINC `($__internal_1_$__cuda_sm3x_div_rn_noftz_f32_slowpath) ;  /* 0x0000000000947944 */ /* 0x000fea0003c00000 */
[----:B------:R-:W-:-:S07]  /*38a0*/  MOV R0, R25 ;  /* 0x0000001900007202 */ /* 0x000fce0000000f00 */
.L_x_39:
[----:B------:R-:W-:Y:S05]  /*38b0*/  BSYNC.RECONVERGENT B0 ;  /* 0x0000000000007941 */ /* 0x000fea0003800200 */
.L_x_38:
[----:B------:R-:W0:Y:S02]  /*38c0*/  LDC.64 R4, c[0x0][0x388] ;  /* 0x0000e200ff047b82 */ /* 0x000e240000000a00 */
[----:B0-----:R-:W-:-:S05]  /*38d0*/  IMAD.WIDE R2, R3, 0x4, R4 ;  /* 0x0000000403027825 */ /* 0x001fca00078e0204 */
[----:B------:R-:W2:Y:S02]  /*38e0*/  LDG.E R5, desc[UR12][R2.64] ;  /* 0x0000000c02057981 */ /* 0x000ea4000c1e1900 */
[----:B--2---:R-:W-:-:S05]  /*38f0*/  FADD R5, R5, R0 ;  /* 0x0000000005057221 */ /* 0x004fca0000000000 */
[----:B------:R-:W-:Y:S01]  /*3900*/  STG.E desc[UR12][R2.64], R5 ;  /* 0x0000000502007986 */ /* 0x000fe2000c10190c */
[----:B------:R-:W-:Y:S05]  /*3910*/  EXIT ;  /* 0x000000000000794d */ /* 0x000fea0003800000 */
.L_x_37:
[----:B------:R-:W0:Y:S02]  /*3920*/  LDC.64 R4, c[0x0][0x388] ;  /* 0x0000e200ff047b82 */ /* 0x000e240000000a00 */
[----:B0-----:R-:W-:-:S05]  /*3930*/  IMAD.WIDE R4, R3, 0x4, R4 ;  /* 0x0000000403047825 */ /* 0x001fca00078e0204 */
[----:B------:R-:W2:Y:S02]  /*3940*/  LDG.E R3, desc[UR12][R4.64] ;  /* 0x0000000c04037981 */ /* 0x000ea4000c1e1900 */
[----:B--2---:R-:W-:-:S05]  /*3950*/  FADD R3, R8, R3 ;  /* 0x0000000308037221 */ /* 0x004fca0000000000 */
[----:B------:R-:W-:Y:S01]  /*3960*/  STG.E desc[UR12][R4.64], R3 ;  /* 0x0000000304007986 */ /* 0x000fe2000c10190c */
[----:B------:R-:W-:Y:S05]  /*3970*/  EXIT ;  /* 0x000000000000794d */ /* 0x000fea0003800000 */
        .weak           $__internal_0_$__cuda_sm20_sqrt_rn_f32_slowpath
        .type           $__internal_0_$__cuda_sm20_sqrt_rn_f32_slowpath,@function
        .size           $__internal_0_$__cuda_sm20_sqrt_rn_f32_slowpath,($__internal_1_$__cuda_sm3x_div_rn_noftz_f32_slowpath - $__internal_0_$__cuda_sm20_sqrt_rn_f32_slowpath)
$__internal_0_$__cuda_sm20_sqrt_rn_f32_slowpath:
[----:B------:R-:W-:-:S13]  /*3980*/  LOP3.LUT P0, RZ, R4, 0x7fffffff, RZ, 0xc0, !PT ;  /* 0x7fffffff04ff7812 */ /* 0x000fda000780c0ff */
[----:B------:R-:W-:Y:S01]  /*3990*/  @!P0 IMAD.MOV.U32 R14, RZ, RZ, R4 ;  /* 0x000000ffff0e8224 */ /* 0x000fe200078e0004 */
[----:B------:R-:W-:Y:S06]  /*39a0*/  @!P0 BRA `(.L_x_40) ;  /* 0x0000000000408947 */ /* 0x000fec0003800000 */
[----:B------:R-:W-:-:S13]  /*39b0*/  FSETP.GEU.FTZ.AND P0, PT, R4, RZ, PT ;  /* 0x000000ff0400720b */ /* 0x000fda0003f1e000 */
[----:B------:R-:W-:Y:S01]  /*39c0*/  @!P0 MOV R14, 0x7fffffff ;  /* 0x7fffffff000e8802 */ /* 0x000fe20000000f00 */
[----:B------:R-:W-:Y:S06]  /*39d0*/  @!P0 BRA `(.L_x_40) ;  /* 0x0000000000348947 */ /* 0x000fec0003800000 */
[----:B------:R-:W-:-:S13]  /*39e0*/  FSETP.GTU.FTZ.AND P0, PT, |R4|, +INF , PT ;  /* 0x7f8000000400780b */ /* 0x000fda0003f1c200 */
[----:B------:R-:W-:Y:S01]  /*39f0*/  @P0 FADD.FTZ R14, R4, 1 ;  /* 0x3f800000040e0421 */ /* 0x000fe20000010000 */
[----:B------:R-:W-:Y:S06]  /*3a00*/  @P0 BRA `(.L_x_40) ;  /* 0x0000000000280947 */ /* 0x000fec0003800000 */
[----:B------:R-:W-:-:S13]  /*3a10*/  FSETP.NEU.FTZ.AND P0, PT, |R4|, +INF , PT ;  /* 0x7f8000000400780b */ /* 0x000fda0003f1d200 */
[----:B------:R-:W-:-:S04]  /*3a20*/  @P0 FFMA R15, R4, 1.84467440737095516160e+19, RZ ;  /* 0x5f800000040f0823 */ /* 0x000fc800000000ff */
[----:B------:R-:W0:Y:S02]  /*3a30*/  @P0 MUFU.RSQ R14, R15 ;  /* 0x0000000f000e0308 */ /* 0x000e240000001400 */
[----:B0-----:R-:W-:Y:S01]  /*3a40*/  @P0 FMUL.FTZ R18, R15, R14 ;  /* 0x0000000e0f120220 */ /* 0x001fe20000410000 */
[----:B------:R-:W-:Y:S01]  /*3a50*/  @P0 FMUL.FTZ R19, R14, 0.5 ;  /* 0x3f0000000e130820 */ /* 0x000fe20000410000 */
[----:B------:R-:W-:Y:S02]  /*3a60*/  @!P0 MOV R14, R4 ;  /* 0x00000004000e8202 */ /* 0x000fe40000000f00 */
[----:B------:R-:W-:-:S04]  /*3a70*/  @P0 FADD.FTZ R17, -R18, -RZ ;  /* 0x800000ff12110221 */ /* 0x000fc80000010100 */
[----:B------:R-:W-:-:S04]  /*3a80*/  @P0 FFMA R17, R18, R17, R15 ;  /* 0x0000001112110223 */ /* 0x000fc8000000000f */
[----:B------:R-:W-:-:S04]  /*3a90*/  @P0 FFMA R17, R17, R19, R18 ;  /* 0x0000001311110223 */ /* 0x000fc80000000012 */
[----:B------:R-:W-:-:S07]  /*3aa0*/  @P0 FMUL.FTZ R14, R17, 2.3283064365386962891e-10 ;  /* 0x2f800000110e0820 */ /* 0x000fce0000410000 */
.L_x_40:
[----:B------:R-:W-:Y:S01]  /*3ab0*/  HFMA2 R15, -RZ, RZ, 0, 0 ;  /* 0x00000000ff0f7431 */ /* 0x000fe200000001ff */
[----:B------:R-:W-:Y:S02]  /*3ac0*/  MOV R17, R14 ;  /* 0x0000000e00117202 */ /* 0x000fe40000000f00 */
[----:B------:R-:W-:-:S04]  /*3ad0*/  MOV R14, R20 ;  /* 0x00000014000e7202 */ /* 0x000fc80000000f00 */
[----:B------:R-:W-:Y:S05]  /*3ae0*/  RET.REL.NODEC R14 `(_Z24nlm_filter_random_globalPKfPfiiffiiii) ;  /* 0xffffffc40e447950 */ /* 0x000fea0003c3ffff */
        .weak           $__internal_1_$__cuda_sm3x_div_rn_noftz_f32_slowpath
        .type           $__internal_1_$__cuda_sm3x_div_rn_noftz_f32_slowpath,@function
        .size           $__internal_1_$__cuda_sm3x_div_rn_noftz_f32_slowpath,(.L_x_54 - $__internal_1_$__cuda_sm3x_div_rn_noftz_f32_slowpath)
$__internal_1_$__cuda_sm3x_div_rn_noftz_f32_slowpath:
[----:B------:R-:W-:Y:S01]  /*3af0*/  SHF.R.U32.HI R16, RZ, 0x17, R5 ;  /* 0x00000017ff107819 */ /* 0x000fe20000011605 */
[----:B------:R-:W-:Y:S01]  /*3b00*/  BSSY.RECONVERGENT B1, `(.L_x_41) ;  /* 0x0000062000017945 */ /* 0x000fe20003800200 */
[----:B------:R-:W-:Y:S02]  /*3b10*/  SHF.R.U32.HI R25, RZ, 0x17, R4 ;  /* 0x00000017ff197819 */ /* 0x000fe40000011604 */
[----:B------:R-:W-:Y:S02]  /*3b20*/  LOP3.LUT R16, R16, 0xff, RZ, 0xc0, !PT ;  /* 0x000000ff10107812 */ /* 0x000fe400078ec0ff */
[----:B------:R-:W-:Y:S02]  /*3b30*/  LOP3.LUT R30, R25, 0xff, RZ, 0xc0, !PT ;  /* 0x000000ff191e7812 */ /* 0x000fe400078ec0ff */
[----:B------:R-:W-:Y:S02]  /*3b40*/  IADD3 R27, PT, PT, R16, -0x1, RZ ;  /* 0xffffffff101b7810 */ /* 0x000fe40007ffe0ff */
[----:B------:R-:W-:-:S02]  /*3b50*/  IADD3 R26, PT, PT, R30, -0x1, RZ ;  /* 0xffffffff1e1a7810 */ /* 0x000fc40007ffe0ff */
[----:B------:R-:W-:-:S04]  /*3b60*/  ISETP.GT.U32.AND P0, PT, R27, 0xfd, PT ;  /* 0x000000fd1b00780c */ /* 0x000fc80003f04070 */
[----:B------:R-:W-:-:S13]  /*3b70*/  ISETP.GT.U32.OR P0, PT, R26, 0xfd, P0 ;  /* 0x000000fd1a00780c */ /* 0x000fda0000704470 */
[----:B------:R-:W-:Y:S01]  /*3b80*/  @!P0 IMAD.MOV.U32 R25, RZ, RZ, RZ ;  /* 0x000000ffff198224 */ /* 0x000fe200078e00ff */
[----:B------:R-:W-:Y:S06]  /*3b90*/  @!P0 BRA `(.L_x_42) ;  /* 0x00000000005c8947 */ /* 0x000fec0003800000 */
[----:B------:R-:W-:Y:S02]  /*3ba0*/  FSETP.GTU.FTZ.AND P0, PT, |R4|, +INF , PT ;  /* 0x7f8000000400780b */ /* 0x000fe40003f1c200 */
[----:B------:R-:W-:-:S04]  /*3bb0*/  FSETP.GTU.FTZ.AND P1, PT, |R5|, +INF , PT ;  /* 0x7f8000000500780b */ /* 0x000fc80003f3c200 */
[----:B------:R-:W-:-:S13]  /*3bc0*/  PLOP3.LUT P0, PT, P0, P1, PT, 0xf8, 0x8f ;  /* 0x00000000008f781c */ /* 0x000fda0000703f70 */
[----:B------:R-:W-:Y:S05]  /*3bd0*/  @P0 BRA `(.L_x_43) ;  /* 0x00000004004c0947 */ /* 0x000fea0003800000 */
[----:B------:R-:W-:-:S13]  /*3be0*/  LOP3.LUT P0, RZ, R5, 0x7fffffff, R4, 0xc8, !PT ;  /* 0x7fffffff05ff7812 */ /* 0x000fda000780c804 */
[----:B------:R-:W-:Y:S05]  /*3bf0*/  @!P0 BRA `(.L_x_44) ;  /* 0x00000004003c8947 */ /* 0x000fea0003800000 */
[C---:B------:R-:W-:Y:S02]  /*3c00*/  FSETP.NEU.FTZ.AND P2, PT, |R4|.reuse, +INF , PT ;  /* 0x7f8000000400780b */ /* 0x040fe40003f5d200 */
[----:B------:R-:W-:Y:S02]  /*3c10*/  FSETP.NEU.FTZ.AND P1, PT, |R5|, +INF , PT ;  /* 0x7f8000000500780b */ /* 0x000fe40003f3d200 */
[----:B------:R-:W-:-:S11]  /*3c20*/  FSETP.NEU.FTZ.AND P0, PT, |R4|, +INF , PT ;  /* 0x7f8000000400780b */ /* 0x000fd60003f1d200 */
[----:B------:R-:W-:Y:S05]  /*3c30*/  @!P1 BRA !P2, `(.L_x_44) ;  /* 0x00000004002c9947 */ /* 0x000fea0005000000 */
[----:B------:R-:W-:-:S04]  /*3c40*/  LOP3.LUT P2, RZ, R4, 0x7fffffff, RZ, 0xc0, !PT ;  /* 0x7fffffff04ff7812 */ /* 0x000fc8000784c0ff */
[----:B------:R-:W-:-:S13]  /*3c50*/  PLOP3.LUT P1, PT, P1, P2, PT, 0x2f, 0xf2 ;  /* 0x0000000000f2781c */ /* 0x000fda0000f24577 */
[----:B------:R-:W-:Y:S05]  /*3c60*/  @P1 BRA `(.L_x_45) ;  /* 0x0000000400181947 */ /* 0x000fea0003800000 */
[----:B------:R-:W-:-:S04]  /*3c70*/  LOP3.LUT P1, RZ, R5, 0x7fffffff, RZ, 0xc0, !PT ;  /* 0x7fffffff05ff7812 */ /* 0x000fc8000782c0ff */
[----:B------:R-:W-:-:S13]  /*3c80*/  PLOP3.LUT P0, PT, P0, P1, PT, 0x2f, 0xf2 ;  /* 0x0000000000f2781c */ /* 0x000fda0000702577 */
[----:B------:R-:W-:Y:S05]  /*3c90*/  @P0 BRA `(.L_x_46) ;  /* 0x0000000400000947 */ /* 0x000fea0003800000 */
[----:B------:R-:W-:Y:S02]  /*3ca0*/  ISETP.GE.AND P0, PT, R26, RZ, PT ;  /* 0x000000ff1a00720c */ /* 0x000fe40003f06270 */
[----:B------:R-:W-:-:S11]  /*3cb0*/  ISETP.GE.AND P1, PT, R27, RZ, PT ;  /* 0x000000ff1b00720c */ /* 0x000fd60003f26270 */
[----:B------:R-:W-:Y:S01]  /*3cc0*/  @P0 MOV R25, RZ ;  /* 0x000000ff00190202 */ /* 0x000fe20000000f00 */
[----:B------:R-:W-:Y:S01]  /*3cd0*/  @!P0 FFMA R4, R4, 1.84467440737095516160e+19, RZ ;  /* 0x5f80000004048823 */ /* 0x000fe200000000ff */
[----:B------:R-:W-:Y:S01]  /*3ce0*/  @!P0 MOV R25, 0xffffffc0 ;  /* 0xffffffc000198802 */ /* 0x000fe20000000f00 */
[----:B------:R-:W-:-:S03]  /*3cf0*/  @!P1 FFMA R5, R5, 1.84467440737095516160e+19, RZ ;  /* 0x5f80000005059823 */ /* 0x000fc600000000ff */
[----:B------:R-:W-:-:S07]  /*3d00*/  @!P1 IADD3 R25, PT, PT, R25, 0x40, RZ ;  /* 0x0000004019199810 */ /* 0x000fce0007ffe0ff */
.L_x_42:
[----:B------:R-:W-:Y:S01]  /*3d10*/  LEA R26, R16, 0xc0800000, 0x17 ;  /* 0xc0800000101a7811 */ /* 0x000fe200078eb8ff */
[----:B------:R-:W-:Y:S03]  /*3d20*/  BSSY.RECONVERGENT B2, `(.L_x_47) ;  /* 0x0000036000027945 */ /* 0x000fe60003800200 */
[----:B------:R-:W-:Y:S02]  /*3d30*/  IADD3 R28, PT, PT, -R26, R5, RZ ;  /* 0x000000051a1c7210 */ /* 0x000fe40007ffe1ff */
[----:B------:R-:W-:Y:S02]  /*3d40*/  IADD3 R5, PT, PT, R30, -0x7f, RZ ;  /* 0xffffff811e057810 */ /* 0x000fe40007ffe0ff */
[----:B------:R-:W0:Y:S01]  /*3d50*/  MUFU.RCP R27, R28 ;  /* 0x0000001c001b7308 */ /* 0x000e220000001000 */
[----:B------:R-:W-:Y:S01]  /*3d60*/  FADD.FTZ R29, -R28, -RZ ;  /* 0x800000ff1c1d7221 */ /* 0x000fe20000010100 */
[C---:B------:R-:W-:Y:S01]  /*3d70*/  IADD3 R16, PT, PT, R5.reuse, 0x7f, -R16 ;  /* 0x0000007f05107810 */ /* 0x040fe20007ffe810 */
[----:B------:R-:W-:-:S03]  /*3d80*/  IMAD R4, R5, -0x800000, R4 ;  /* 0xff80000005047824 */ /* 0x000fc600078e0204 */
[----:B------:R-:W-:Y:S01]  /*3d90*/  IADD3 R16, PT, PT, R16, R25, RZ ;  /* 0x0000001910107210 */ /* 0x000fe20007ffe0ff */
[----:B0-----:R-:W-:-:S04]  /*3da0*/  FFMA R26, R27, R29, 1 ;  /* 0x3f8000001b1a7423 */ /* 0x001fc8000000001d */
[----:B------:R-:W-:-:S04]  /*3db0*/  FFMA R27, R27, R26, R27 ;  /* 0x0000001a1b1b7223 */ /* 0x000fc8000000001b */
[----:B------:R-:W-:-:S04]  /*3dc0*/  FFMA R26, R4, R27, RZ ;  /* 0x0000001b041a7223 */ /* 0x000fc800000000ff */
[----:B------:R-:W-:-:S04]  /*3dd0*/  FFMA R30, R29, R26, R4 ;  /* 0x0000001a1d1e7223 */ /* 0x000fc80000000004 */
[----:B------:R-:W-:-:S04]  /*3de0*/  FFMA R26, R27, R30, R26 ;  /* 0x0000001e1b1a7223 */ /* 0x000fc8000000001a */
[----:B------:R-:W-:-:S04]  /*3df0*/  FFMA R29, R29, R26, R4 ;  /* 0x0000001a1d1d7223 */ /* 0x000fc80000000004 */
[----:B------:R-:W-:-:S05]  /*3e00*/  FFMA R4, R27, R29, R26 ;  /* 0x0000001d1b047223 */ /* 0x000fca000000001a */
[----:B------:R-:W-:-:S04]  /*3e10*/  SHF.R.U32.HI R5, RZ, 0x17, R4 ;  /* 0x00000017ff057819 */ /* 0x000fc80000011604 */
[----:B------:R-:W-:-:S04]  /*3e20*/  LOP3.LUT R5, R5, 0xff, RZ, 0xc0, !PT ;  /* 0x000000ff05057812 */ /* 0x000fc800078ec0ff */
[----:B------:R-:W-:-:S05]  /*3e30*/  IADD3 R28, PT, PT, R5, R16, RZ ;  /* 0x00000010051c7210 */ /* 0x000fca0007ffe0ff */
[----:B------:R-:W-:-:S05]  /*3e40*/  VIADD R5, R28, 0xffffffff ;  /* 0xffffffff1c057836 */ /* 0x000fca0000000000 */
[----:B------:R-:W-:-:S13]  /*3e50*/  ISETP.GE.U32.AND P0, PT, R5, 0xfe, PT ;  /* 0x000000fe0500780c */ /* 0x000fda0003f06070 */
[----:B------:R-:W-:Y:S05]  /*3e60*/  @!P0 BRA `(.L_x_48) ;  /* 0x0000000000808947 */ /* 0x000fea0003800000 */
[----:B------:R-:W-:-:S13]  /*3e70*/  ISETP.GT.AND P0, PT, R28, 0xfe, PT ;  /* 0x000000fe1c00780c */ /* 0x000fda0003f04270 */
[----:B------:R-:W-:Y:S05]  /*3e80*/  @P0 BRA `(.L_x_49) ;  /* 0x00000000006c0947 */ /* 0x000fea0003800000 */
[----:B------:R-:W-:-:S13]  /*3e90*/  ISETP.GE.AND P0, PT, R28, 0x1, PT ;  /* 0x000000011c00780c */ /* 0x000fda0003f06270 */
[----:B------:R-:W-:Y:S05]  /*3ea0*/  @P0 BRA `(.L_x_50) ;  /* 0x0000000000740947 */ /* 0x000fea0003800000 */
[----:B------:R-:W-:Y:S02]  /*3eb0*/  ISETP.GE.AND P0, PT, R28, -0x18, PT ;  /* 0xffffffe81c00780c */ /* 0x000fe40003f06270 */
[----:B------:R-:W-:-:S11]  /*3ec0*/  LOP3.LUT R4, R4, 0x80000000, RZ, 0xc0, !PT ;  /* 0x8000000004047812 */ /* 0x000fd600078ec0ff */
[----:B------:R-:W-:Y:S05]  /*3ed0*/  @!P0 BRA `(.L_x_50) ;  /* 0x0000000000688947 */ /* 0x000fea0003800000 */
[-CC-:B------:R-:W-:Y:S01]  /*3ee0*/  FFMA.RZ R5, R27, R29.reuse, R26.reuse ;  /* 0x0000001d1b057223 */ /* 0x180fe2000000c01a */
[C---:B------:R-:W-:Y:S02]  /*3ef0*/  IADD3 R25, PT, PT, R28.reuse, 0x20, RZ ;  /* 0x000000201c197810 */ /* 0x040fe40007ffe0ff */
[C---:B------:R-:W-:Y:S02]  /*3f00*/  ISETP.NE.AND P2, PT, R28.reuse, RZ, PT ;  /* 0x000000ff1c00720c */ /* 0x040fe40003f45270 */
[----:B------:R-:W-:Y:S01]  /*3f10*/  LOP3.LUT R16, R5, 0x7fffff, RZ, 0xc0, !PT ;  /* 0x007fffff05107812 */ /* 0x000fe200078ec0ff */
[CCC-:B------:R-:W-:Y:S01]  /*3f20*/  FFMA.RP R5, R27.reuse, R29.reuse, R26.reuse ;  /* 0x0000001d1b057223 */ /* 0x1c0fe2000000801a */
[----:B------:R-:W-:Y:S01]  /*3f30*/  FFMA.RM R26, R27, R29, R26 ;  /* 0x0000001d1b1a7223 */ /* 0x000fe2000000401a */
[----:B------:R-:W-:Y:S02]  /*3f40*/  ISETP.NE.AND P1, PT, R28, RZ, PT ;  /* 0x000000ff1c00720c */ /* 0x000fe40003f25270 */
[----:B------:R-:W-:-:S02]  /*3f50*/  LOP3.LUT R16, R16, 0x800000, RZ, 0xfc, !PT ;  /* 0x0080000010107812 */ /* 0x000fc400078efcff */
[----:B------:R-:W-:Y:S02]  /*3f60*/  IADD3 R27, PT, PT, -R28, RZ, RZ ;  /* 0x000000ff1c1b7210 */ /* 0x000fe40007ffe1ff */
[----:B------:R-:W-:Y:S02]  /*3f70*/  SHF.L.U32 R25, R16, R25, RZ ;  /* 0x0000001910197219 */ /* 0x000fe400000006ff */
[----:B------:R-:W-:Y:S02]  /*3f80*/  FSETP.NEU.FTZ.AND P0, PT, R5, R26, PT ;  /* 0x0000001a0500720b */ /* 0x000fe40003f1d000 */
[----:B------:R-:W-:Y:S02]  /*3f90*/  SEL R5, R27, RZ, P2 ;  /* 0x000000ff1b057207 */ /* 0x000fe40001000000 */
[----:B------:R-:W-:Y:S02]  /*3fa0*/  ISETP.NE.AND P1, PT, R25, RZ, P1 ;  /* 0x000000ff1900720c */ /* 0x000fe40000f25270 */
[----:B------:R-:W-:-:S02]  /*3fb0*/  SHF.R.U32.HI R5, RZ, R5, R16 ;  /* 0x00000005ff057219 */ /* 0x000fc40000011610 */
[----:B------:R-:W-:Y:S02]  /*3fc0*/  PLOP3.LUT P0, PT, P0, P1, PT, 0xf8, 0x8f ;  /* 0x00000000008f781c */ /* 0x000fe40000703f70 */
[----:B------:R-:W-:Y:S02]  /*3fd0*/  SHF.R.U32.HI R25, RZ, 0x1, R5 ;  /* 0x00000001ff197819 */ /* 0x000fe40000011605 */
[----:B------:R-:W-:-:S04]  /*3fe0*/  SEL R16, RZ, 0x1, !P0 ;  /* 0x00000001ff107807 */ /* 0x000fc80004000000 */
[----:B------:R-:W-:-:S04]  /*3ff0*/  LOP3.LUT R16, R16, 0x1, R25, 0xf8, !PT ;  /* 0x0000000110107812 */ /* 0x000fc800078ef819 */
[----:B------:R-:W-:-:S04]  /*4000*/  LOP3.LUT R16, R16, R5, RZ, 0xc0, !PT ;  /* 0x0000000510107212 */ /* 0x000fc800078ec0ff */
[----:B------:R-:W-:-:S04]  /*4010*/  IADD3 R25, PT, PT, R25, R16, RZ ;  /* 0x0000001019197210 */ /* 0x000fc80007ffe0ff */
[----:B------:R-:W-:Y:S01]  /*4020*/  LOP3.LUT R4, R25, R4, RZ, 0xfc, !PT ;  /* 0x0000000419047212 */ /* 0x000fe200078efcff */
[----:B------:R-:W-:Y:S06]  /*4030*/  BRA `(.L_x_50) ;  /* 0x0000000000107947 */ /* 0x000fec0003800000 */
.L_x_49:
[----:B------:R-:W-:-:S04]  /*4040*/  LOP3.LUT R4, R4, 0x80000000, RZ, 0xc0, !PT ;  /* 0x8000000004047812 */ /* 0x000fc800078ec0ff */
[----:B------:R-:W-:Y:S01]  /*4050*/  LOP3.LUT R4, R4, 0x7f800000, RZ, 0xfc, !PT ;  /* 0x7f80000004047812 */ /* 0x000fe200078efcff */
[----:B------:R-:W-:Y:S06]  /*4060*/  BRA `(.L_x_50) ;  /* 0x0000000000047947 */ /* 0x000fec0003800000 */
.L_x_48:
[----:B------:R-:W-:-:S07]  /*4070*/  LEA R4, R16, R4, 0x17 ;  /* 0x0000000410047211 */ /* 0x000fce00078eb8ff */
.L_x_50:
[----:B------:R-:W-:Y:S05]  /*4080*/  BSYNC.RECONVERGENT B2 ;  /* 0x0000000000027941 */ /* 0x000fea0003800200 */
.L_x_47:
[----:B------:R-:W-:Y:S05]  /*4090*/  BRA `(.L_x_51) ;  /* 0x0000000000207947 */ /* 0x000fea0003800000 */
.L_x_46:
[----:B------:R-:W-:-:S04]  /*40a0*/  LOP3.LUT R4, R5, 0x80000000, R4, 0x48, !PT ;  /* 0x8000000005047812 */ /* 0x000fc800078e4804 */
[----:B------:R-:W-:Y:S01]  /*40b0*/  LOP3.LUT R4, R4, 0x7f800000, RZ, 0xfc, !PT ;  /* 0x7f80000004047812 */ /* 0x000fe200078efcff */
[----:B------:R-:W-:Y:S06]  /*40c0*/  BRA `(.L_x_51) ;  /* 0x0000000000147947 */ /* 0x000fec0003800000 */
.L_x_45:
[----:B------:R-:W-:Y:S01]  /*40d0*/  LOP3.LUT R4, R5, 0x80000000, R4, 0x48, !PT ;  /* 0x8000000005047812 */ /* 0x000fe200078e4804 */
[----:B------:R-:W-:Y:S06]  /*40e0*/  BRA `(.L_x_51) ;  /* 0x00000000000c7947 */ /* 0x000fec0003800000 */
.L_x_44:
[----:B------:R-:W0:Y:S01]  /*40f0*/  MUFU.RSQ R4, -QNAN ;  /* 0xffc0000000047908 */ /* 0x000e220000001400 */
[----:B------:R-:W-:Y:S05]  /*4100*/  BRA `(.L_x_51) ;  /* 0x0000000000047947 */ /* 0x000fea0003800000 */
.L_x_43:
[----:B------:R-:W-:-:S07]  /*4110*/  FADD.FTZ R4, R4, R5 ;  /* 0x0000000504047221 */ /* 0x000fce0000010000 */
.L_x_51:
[----:B------:R-:W-:Y:S05]  /*4120*/  BSYNC.RECONVERGENT B1 ;  /* 0x0000000000017941 */ /* 0x000fea0003800200 */
.L_x_41:
[----:B------:R-:W-:Y:S01]  /*4130*/  HFMA2 R5, -RZ, RZ, 0, 0 ;  /* 0x00000000ff057431 */ /* 0x000fe200000001ff */
[----:B0-----:R-:W-:Y:S02]  /*4140*/  MOV R25, R4 ;  /* 0x0000000400197202 */ /* 0x001fe40000000f00 */
[----:B------:R-:W-:-:S04]  /*4150*/  MOV R4, R12 ;  /* 0x0000000c00047202 */ /* 0x000fc80000000f00 */
[----:B------:R-:W-:Y:S05]  /*4160*/  RET.REL.NODEC R4 `(_Z24nlm_filter_random_globalPKfPfiiffiiii) ;  /* 0xffffffbc04a47950 */ /* 0x000fea0003c3ffff */
.L_x_52:
        /* <DEDUP_REMOVED lines=9> */
.L_x_54:


//--------------------- .nv.global.init           --------------------------
	.section	.nv.global.init,"aw",@progbits
	.align	4
.nv.global.init:
	.type		mrg32k3aM1SubSeq,@object
	.size		mrg32k3aM1SubSeq,(mrg32k3aM2SubSeq - mrg32k3aM1SubSeq)
mrg32k3aM1SubSeq:
        /*0000*/ 	.byte	0x0b, 0xcc, 0xee, 0x04, 0x73, 0x29, 0x8b, 0x6f, 0xf6, 0x53, 0x03, 0xf6, 0x23, 0xf6, 0xea, 0xda
        /* <DEDUP_REMOVED lines=125> */
	.type		mrg32k3aM2SubSeq,@object
	.size		mrg32k3aM2SubSeq,(mrg32k3aM1 - mrg32k3aM2SubSeq)
mrg32k3aM2SubSeq:
        /* <DEDUP_REMOVED lines=126> */
	.type		mrg32k3aM1,@object
	.size		mrg32k3aM1,(mrg32k3aM1Seq - mrg32k3aM1)
mrg32k3aM1:
        /* <DEDUP_REMOVED lines=144> */
	.type		mrg32k3aM1Seq,@object
	.size		mrg32k3aM1Seq,(mrg32k3aM2 - mrg32k3aM1Seq)
mrg32k3aM1Seq:
        /* <DEDUP_REMOVED lines=144> */
	.type		mrg32k3aM2,@object
	.size		mrg32k3aM2,(mrg32k3aM2Seq - mrg32k3aM2)
mrg32k3aM2:
        /* <DEDUP_REMOVED lines=144> */
	.type		mrg32k3aM2Seq,@object
	.size		mrg32k3aM2Seq,(precalc_xorwow_matrix - mrg32k3aM2Seq)
mrg32k3aM2Seq:
        /* <DEDUP_REMOVED lines=144> */
	.type		precalc_xorwow_matrix,@object
	.size		precalc_xorwow_matrix,(precalc_xorwow_offset_matrix - precalc_xorwow_matrix)
precalc_xorwow_matrix:
        /* <DEDUP_REMOVED lines=6400> */
	.type		precalc_xorwow_offset_matrix,@object
	.size		precalc_xorwow_offset_matrix,(.L_1 - precalc_xorwow_offset_matrix)
precalc_xorwow_offset_matrix:
        /* <DEDUP_REMOVED lines=6400> */
.L_1:


//--------------------- .nv.shared.reserved.0     --------------------------
	.section	.nv.shared.reserved.0,"aw",@nobits
	.weak		__nv_reservedSMEM_offset_0_alias
	.size		__nv_reservedSMEM_offset_0_alias, 0, 64
	.other		__nv_reservedSMEM_offset_0_alias,@"STO_CUDA_RESERVED_SHARED STV_DEFAULT"
__nv_reservedSMEM_offset_0_alias:
	.zero		0
	.zero		64


//--------------------- .nv.global                --------------------------
	.section	.nv.global,"aw",@nobits
	.align	4
.nv.global:
	.type		DD,@object
	.size		DD,(XX - DD)
DD:
	.zero		46080000
	.type		XX,@object
	.size		XX,(YY - XX)
XX:
	.zero		46080000
	.type		YY,@object
	.size		YY,(_ZN34_INTERNAL_bd6e21a0_4_k_cu_8734db3a6thrust24THRUST_300001_SM_1000_NS12placeholders2_7E - YY)
YY:
	.zero		46080000
	.type		_ZN34_INTERNAL_bd6e21a0_4_k_cu_8734db3a6thrust24THRUST_300001_SM_1000_NS12placeholders2_7E,@object
	.size		_ZN34_INTERNAL_bd6e21a0_4_k_cu_8734db3a6thrust24THRUST_300001_SM_1000_NS12placeholders2_7E,(_ZN34_INTERNAL_bd6e21a0_4_k_cu_8734db3a4cuda3std3__45__cpo5crendE - _ZN34_INTERNAL_bd6e21a0_4_k_cu_8734db3a6thrust24THRUST_300001_SM_1000_NS12placeholders2_7E)
_ZN34_INTERNAL_bd6e21a0_4_k_cu_8734db3a6thrust24THRUST_300001_SM_1000_NS12placeholders2_7E:
	.zero		1
	.type		_ZN34_INTERNAL_bd6e21a0_4_k_cu_8734db3a4cuda3std3__45__cpo5crendE,@object
	.size		_ZN34_INTERNAL_bd6e21a0_4_k_cu_8734db3a4cuda3std3__45__cpo5crendE,(_ZN34_INTERNAL_bd6e21a0_4_k_cu_8734db3a4cuda3std6ranges3__45__cpo4prevE - _ZN34_INTERNAL_bd6e21a0_4_k_cu_8734db3a4cuda3std3__45__cpo5crendE)
_ZN34_INTERNAL_bd6e21a0_4_k_cu_8734db3a4cuda3std3__45__cpo5crendE:
	.zero		1
	.type		_ZN34_INTERNAL_bd6e21a0_4_k_cu_8734db3a4cuda3std6ranges3__45__cpo4prevE,@object
	.size		_ZN34_INTERNAL_bd6e21a0_4_k_cu_8734db3a4cuda3std6ranges3__45__cpo4prevE,(_ZN34_INTERNAL_bd6e21a0_4_k_cu_8734db3a6thrust24THRUST_300001_SM_1000_NS6system6detail10sequential3seqE - _ZN34_INTERNAL_bd6e21a0_4_k_cu_8734db3a4cuda3std6ranges3__45__cpo4prevE)
_ZN34_INTERNAL_bd6e21a0_4_k_cu_8734db3a4cuda3std6ranges3__45__cpo4prevE:
	.zero		1
	.type		_ZN34_INTERNAL_bd6e21a0_4_k_cu_8734db3a6thrust24THRUST_300001_SM_1000_NS6system6detail10sequential3seqE,@object
	.size		_ZN34_INTERNAL_bd6e21a0_4_k_cu_8734db3a6thrust24THRUST_300001_SM_1000_NS6system6detail10sequential3seqE,(_ZN34_INTERNAL_bd6e21a0_4_k_cu_8734db3a4cuda3std6ranges3__45__cpo9iter_moveE - _ZN34_INTERNAL_bd6e21a0_4_k_cu_8734db3a6thrust24THRUST_300001_SM_1000_NS6system6detail10sequential3seqE)
_ZN34_INTERNAL_bd6e21a0_4_k_cu_8734db3a6thrust24THRUST_300001_SM_1000_NS6system6detail10sequential3seqE:
	.zero		1
	.type		_ZN34_INTERNAL_bd6e21a0_4_k_cu_8734db3a4cuda3std6ranges3__45__cpo9iter_moveE,@object
	.size		_ZN34_INTERNAL_bd6e21a0_4_k_cu_8734db3a4cuda3std6ranges3__45__cpo9iter_moveE,(_ZN34_INTERNAL_bd6e21a0_4_k_cu_8734db3a6thrust24THRUST_300001_SM_1000_NS3seqE - _ZN34_INTERNAL_bd6e21a0_4_k_cu_8734db3a4cuda3std6ranges3__45__cpo9iter_moveE)
_ZN34_INTERNAL_bd6e21a0_4_k_cu_8734db3a4cuda3std6ranges3__45__cpo9iter_moveE:
	.zero		1
	.type		_ZN34_INTERNAL_bd6e21a0_4_k_cu_8734db3a6thrust24THRUST_300001_SM_1000_NS3seqE,@object
	.size		_ZN34_INTERNAL_bd6e21a0_4_k_cu_8734db3a6thrust24THRUST_300001_SM_1000_NS3seqE,(_ZN34_INTERNAL_bd6e21a0_4_k_cu_8734db3a4cuda3std3__420unreachable_sentinelE - _ZN34_INTERNAL_bd6e21a0_4_k_cu_8734db3a6thrust24THRUST_300001_SM_1000_NS3seqE)
_ZN34_INTERNAL_bd6e21a0_4_k_cu_8734db3a6thrust24THRUST_300001_SM_1000_NS3seqE:
	.zero		1
	.type		_ZN34_INTERNAL_bd6e21a0_4_k_cu_8734db3a4cuda3std3__420unreachable_sentinelE,@object
	.size		_ZN34_INTERNAL_bd6e21a0_4_k_cu_8734db3a4cuda3std3__420unreachable_sentinelE,(_ZN34_INTERNAL_bd6e21a0_4_k_cu_8734db3a4cuda3std6ranges3__45__cpo5ssizeE - _ZN34_INTERNAL_bd6e21a0_4_k_cu_8734db3a4cuda3std3__420unreachable_sentinelE)
_ZN34_INTERNAL_bd6e21a0_4_k_cu_8734db3a4cuda3std3__420unreachable_sentinelE:
	.zero		1
	.type		_ZN34_INTERNAL_bd6e21a0_4_k_cu_8734db3a4cuda3std6ranges3__45__cpo5ssizeE,@object
	.size		_ZN34_INTERNAL_bd6e21a0_4_k_cu_8734db3a4cuda3std6ranges3__45__cpo5ssizeE,(_ZN34_INTERNAL_bd6e21a0_4_k_cu_8734db3a6thrust24THRUST_300001_SM_1000_NS12placeholders2_3E - _ZN34_INTERNAL_bd6e21a0_4_k_cu_8734db3a4cuda3std6ranges3__45__cpo5ssizeE)
_ZN34_INTERNAL_bd6e21a0_4_k_cu_8734db3a4cuda3std6ranges3__45__cpo5ssizeE:
	.zero		1
	.type		_ZN34_INTERNAL_bd6e21a0_4_k_cu_8734db3a6thrust24THRUST_300001_SM_1000_NS12placeholders2_3E,@object
	.size		_ZN34_INTERNAL_bd6e21a0_4_k_cu_8734db3a6thrust24THRUST_300001_SM_1000_NS12placeholders2_3E,(_ZN34_INTERNAL_bd6e21a0_4_k_cu_8734db3a4cuda3std3__45__cpo4cendE - _ZN34_INTERNAL_bd6e21a0_4_k_cu_8734db3a6thrust24THRUST_300001_SM_1000_NS12placeholders2_3E)
_ZN34_INTERNAL_bd6e21a0_4_k_cu_8734db3a6thrust24THRUST_300001_SM_1000_NS12placeholders2_3E:
	.zero		1
	.type		_ZN34_INTERNAL_bd6e21a0_4_k_cu_8734db3a4cuda3std3__45__cpo4cendE,@object
	.size		_ZN34_INTERNAL_bd6e21a0_4_k_cu_8734db3a4cuda3std3__45__cpo4cendE,(_ZN34_INTERNAL_bd6e21a0_4_k_cu_8734db3a4cuda3std6ranges3__45__cpo4cendE - _ZN34_INTERNAL_bd6e21a0_4_k_cu_8734db3a4cuda3std3__45__cpo4cendE)
_ZN34_INTERNAL_bd6e21a0_4_k_cu_8734db3a4cuda3std3__45__cpo4cendE:
	.zero		1
	.type		_ZN34_INTERNAL_bd6e21a0_4_k_cu_8734db3a4cuda3std6ranges3__45__cpo4cendE,@object
	.size		_ZN34_INTERNAL_bd6e21a0_4_k_cu_8734db3a4cuda3std6ranges3__45__cpo4cendE,(_ZN34_INTERNAL_bd6e21a0_4_k_cu_8734db3a6thrust24THRUST_300001_SM_1000_NS12placeholders2_5E - _ZN34_INTERNAL_bd6e21a0_4_k_cu_8734db3a4cuda3std6ranges3__45__cpo4cendE)
_ZN34_INTERNAL_bd6e21a0_4_k_cu_8734db3a4cuda3std6ranges3__45__cpo4cendE:
	.zero		1
	.type		_ZN34_INTERNAL_bd6e21a0_4_k_cu_8734db3a6thrust24THRUST_300001_SM_1000_NS12placeholders2_5E,@object
	.size		_ZN34_INTERNAL_bd6e21a0_4_k_cu_8734db3a6thrust24THRUST_300001_SM_1000_NS12placeholders2_5E,(_ZN34_INTERNAL_bd6e21a0_4_k_cu_8734db3a4cuda3std3__45__cpo4rendE - _ZN34_INTERNAL_bd6e21a0_4_k_cu_8734db3a6thrust24THRUST_300001_SM_1000_NS12placeholders2_5E)
_ZN34_INTERNAL_bd6e21a0_4_k_cu_8734db3a6thrust24THRUST_300001_SM_1000_NS12placeholders2_5E:
	.zero		1
	.type		_ZN34_INTERNAL_bd6e21a0_4_k_cu_8734db3a4cuda3std3__45__cpo4rendE,@object
	.size		_ZN34_INTERNAL_bd6e21a0_4_k_cu_8734db3a4cuda3std3__45__cpo4rendE,(_ZN34_INTERNAL_bd6e21a0_4_k_cu_8734db3a4cuda3std6ranges3__45__cpo9iter_swapE - _ZN34_INTERNAL_bd6e21a0_4_k_cu_8734db3a4cuda3std3__45__cpo4rendE)
_ZN34_INTERNAL_bd6e21a0_4_k_cu_8734db3a4cuda3std3__45__cpo4rendE:
	.zero		1
	.type		_ZN34_INTERNAL_bd6e21a0_4_k_cu_8734db3a4cuda3std6ranges3__45__cpo9iter_swapE,@object
	.size		_ZN34_INTERNAL_bd6e21a0_4_k_cu_8734db3a4cuda3std6ranges3__45__cpo9iter_swapE,(_ZN34_INTERNAL_bd6e21a0_4_k_cu_8734db3a6thrust24THRUST_300001_SM_1000_NS8cuda_cub3parE - _ZN34_INTERNAL_bd6e21a0_4_k_cu_8734db3a4cuda3std6ranges3__45__cpo9iter_swapE)
_ZN34_INTERNAL_bd6e21a0_4_k_cu_8734db3a4cuda3std6ranges3__45__cpo9iter_swapE:
	.zero		1
	.type		_ZN34_INTERNAL_bd6e21a0_4_k_cu_8734db3a6thrust24THRUST_300001_SM_1000_NS8cuda_cub3parE,@object
	.size		_ZN34_INTERNAL_bd6e21a0_4_k_cu_8734db3a6thrust24THRUST_300001_SM_1000_NS8cuda_cub3parE,(_ZN34_INTERNAL_bd6e21a0_4_k_cu_8734db3a4cuda3std3__48unexpectE - _ZN34_INTERNAL_bd6e21a0_4_k_cu_8734db3a6thrust24THRUST_300001_SM_1000_NS8cuda_cub3parE)
_ZN34_INTERNAL_bd6e21a0_4_k_cu_8734db3a6thrust24THRUST_300001_SM_1000_NS8cuda_cub3parE:
	.zero		1
	.type		_ZN34_INTERNAL_bd6e21a0_4_k_cu_8734db3a4cuda3std3__48unexpectE,@object
	.size		_ZN34_INTERNAL_bd6e21a0_4_k_cu_8734db3a4cuda3std3__48unexpectE,(_ZN34_INTERNAL_bd6e21a0_4_k_cu_8734db3a6thrust24THRUST_300001_SM_1000_NS12placeholders2_9E - _ZN34_INTERNAL_bd6e21a0_4_k_cu_8734db3a4cuda3std3__48unexpectE)
_ZN34_INTERNAL_bd6e21a0_4_k_cu_8734db3a4cuda3std3__48unexpectE:
	.zero		1
	.type		_ZN34_INTERNAL_bd6e21a0_4_k_cu_8734db3a6thrust24THRUST_300001_SM_1000_NS12placeholders2_9E,@object
	.size		_ZN34_INTERNAL_bd6e21a0_4_k_cu_8734db3a6thrust24THRUST_300001_SM_1000_NS12placeholders2_9E,(_ZN34_INTERNAL_bd6e21a0_4_k_cu_8734db3a4cuda3std3__419piecewise_constructE - _ZN34_INTERNAL_bd6e21a0_4_k_cu_8734db3a6thrust24THRUST_300001_SM_1000_NS12placeholders2_9E)
_ZN34_INTERNAL_bd6e21a0_4_k_cu_8734db3a6thrust24THRUST_300001_SM_1000_NS12placeholders2_9E:
	.zero		1
	.type		_ZN34_INTERNAL_bd6e21a0_4_k_cu_8734db3a4cuda3std3__419piecewise_constructE,@object
	.size		_ZN34_INTERNAL_bd6e21a0_4_k_cu_8734db3a4cuda3std3__419piecewise_constructE,(_ZN34_INTERNAL_bd6e21a0_4_k_cu_8734db3a4cuda3std6ranges3__45__cpo5cdataE - _ZN34_INTERNAL_bd6e21a0_4_k_cu_8734db3a4cuda3std3__419piecewise_constructE)
_ZN34_INTERNAL_bd6e21a0_4_k_cu_8734db3a4cuda3std3__419piecewise_constructE:
	.zero		1
	.type		_ZN34_INTERNAL_bd6e21a0_4_k_cu_8734db3a4cuda3std6ranges3__45__cpo5cdataE,@object
	.size		_ZN34_INTERNAL_bd6e21a0_4_k_cu_8734db3a4cuda3std6ranges3__45__cpo5cdataE,(_ZN34_INTERNAL_bd6e21a0_4_k_cu_8734db3a6thrust24THRUST_300001_SM_1000_NS12placeholders2_1E - _ZN34_INTERNAL_bd6e21a0_4_k_cu_8734db3a4cuda3std6ranges3__45__cpo5cdataE)
_ZN34_INTERNAL_bd6e21a0_4_k_cu_8734db3a4cuda3std6ranges3__45__cpo5cdataE:
	.zero		1
	.type		_ZN34_INTERNAL_bd6e21a0_4_k_cu_8734db3a6thrust24THRUST_300001_SM_1000_NS12placeholders2_1E,@object
	.size		_ZN34_INTERNAL_bd6e21a0_4_k_cu_8734db3a6thrust24THRUST_300001_SM_1000_NS12placeholders2_1E,(_ZN34_INTERNAL_bd6e21a0_4_k_cu_8734db3a4cuda3std3__45__cpo3endE - _ZN34_INTERNAL_bd6e21a0_4_k_cu_8734db3a6thrust24THRUST_300001_SM_1000_NS12placeholders2_1E)
_ZN34_INTERNAL_bd6e21a0_4_k_cu_8734db3a6thrust24THRUST_300001_SM_1000_NS12placeholders2_1E:
	.zero		1
	.type		_ZN34_INTERNAL_bd6e21a0_4_k_cu_8734db3a4cuda3std3__45__cpo3endE,@object
	.size		_ZN34_INTERNAL_bd6e21a0_4_k_cu_8734db3a4cuda3std3__45__cpo3endE,(_ZN34_INTERNAL_bd6e21a0_4_k_cu_8734db3a4cuda3std6ranges3__45__cpo3endE - _ZN34_INTERNAL_bd6e21a0_4_k_cu_8734db3a4cuda3std3__45__cpo3endE)
_ZN34_INTERNAL_bd6e21a0_4_k_cu_8734db3a4cuda3std3__45__cpo3endE:
	.zero		1
	.type		_ZN34_INTERNAL_bd6e21a0_4_k_cu_8734db3a4cuda3std6ranges3__45__cpo3endE,@object
	.size		_ZN34_INTERNAL_bd6e21a0_4_k_cu_8734db3a4cuda3std6ranges3__45__cpo3endE,(_ZN34_INTERNAL_bd6e21a0_4_k_cu_8734db3a6thrust24THRUST_300001_SM_1000_NS12placeholders2_8E - _ZN34_INTERNAL_bd6e21a0_4_k_cu_8734db3a4cuda3std6ranges3__45__cpo3endE)
_ZN34_INTERNAL_bd6e21a0_4_k_cu_8734db3a4cuda3std6ranges3__45__cpo3endE:
	.zero		1
	.type		_ZN34_INTERNAL_bd6e21a0_4_k_cu_8734db3a6thrust24THRUST_300001_SM_1000_NS12placeholders2_8E,@object
	.size		_ZN34_INTERNAL_bd6e21a0_4_k_cu_8734db3a6thrust24THRUST_300001_SM_1000_NS12placeholders2_8E,(_ZN34_INTERNAL_bd6e21a0_4_k_cu_8734db3a4cuda3std3__436_GLOBAL__N__bd6e21a0_4_k_cu_8734db3a6ignoreE - _ZN34_INTERNAL_bd6e21a0_4_k_cu_8734db3a6thrust24THRUST_300001_SM_1000_NS12placeholders2_8E)
_ZN34_INTERNAL_bd6e21a0_4_k_cu_8734db3a6thrust24THRUST_300001_SM_1000_NS12placeholders2_8E:
	.zero		1
	.type		_ZN34_INTERNAL_bd6e21a0_4_k_cu_8734db3a4cuda3std3__436_GLOBAL__N__bd6e21a0_4_k_cu_8734db3a6ignoreE,@object
	.size		_ZN34_INTERNAL_bd6e21a0_4_k_cu_8734db3a4cuda3std3__436_GLOBAL__N__bd6e21a0_4_k_cu_8734db3a6ignoreE,(_ZN34_INTERNAL_bd6e21a0_4_k_cu_8734db3a4cuda3std6ranges3__45__cpo4dataE - _ZN34_INTERNAL_bd6e21a0_4_k_cu_8734db3a4cuda3std3__436_GLOBAL__N__bd6e21a0_4_k_cu_8734db3a6ignoreE)
_ZN34_INTERNAL_bd6e21a0_4_k_cu_8734db3a4cuda3std3__436_GLOBAL__N__bd6e21a0_4_k_cu_8734db3a6ignoreE:
	.zero		1
	.type		_ZN34_INTERNAL_bd6e21a0_4_k_cu_8734db3a4cuda3std6ranges3__45__cpo4dataE,@object
	.size		_ZN34_INTERNAL_bd6e21a0_4_k_cu_8734db3a4cuda3std6ranges3__45__cpo4dataE,(_ZN34_INTERNAL_bd6e21a0_4_k_cu_8734db3a6thrust24THRUST_300001_SM_1000_NS6system3cpp3parE - _ZN34_INTERNAL_bd6e21a0_4_k_cu_8734db3a4cuda3std6ranges3__45__cpo4dataE)
_ZN34_INTERNAL_bd6e21a0_4_k_cu_8734db3a4cuda3std6ranges3__45__cpo4dataE:
	.zero		1
	.type		_ZN34_INTERNAL_bd6e21a0_4_k_cu_8734db3a6thrust24THRUST_300001_SM_1000_NS6system3cpp3parE,@object
	.size		_ZN34_INTERNAL_bd6e21a0_4_k_cu_8734db3a6thrust24THRUST_300001_SM_1000_NS6system3cpp3parE,(_ZN34_INTERNAL_bd6e21a0_4_k_cu_8734db3a4cuda3std3__45__cpo5beginE - _ZN34_INTERNAL_bd6e21a0_4_k_cu_8734db3a6thrust24THRUST_300001_SM_1000_NS6system3cpp3parE)
_ZN34_INTERNAL_bd6e21a0_4_k_cu_8734db3a6thrust24THRUST_300001_SM_1000_NS6system3cpp3parE:
	.zero		1
	.type		_ZN34_INTERNAL_bd6e21a0_4_k_cu_8734db3a4cuda3std3__45__cpo5beginE,@object
	.size		_ZN34_INTERNAL_bd6e21a0_4_k_cu_8734db3a4cuda3std3__45__cpo5beginE,(_ZN34_INTERNAL_bd6e21a0_4_k_cu_8734db3a4cuda3std6ranges3__45__cpo5beginE - _ZN34_INTERNAL_bd6e21a0_4_k_cu_8734db3a4cuda3std3__45__cpo5beginE)
_ZN34_INTERNAL_bd6e21a0_4_k_cu_8734db3a4cuda3std3__45__cpo5beginE:
	.zero		1
	.type		_ZN34_INTERNAL_bd6e21a0_4_k_cu_8734db3a4cuda3std6ranges3__45__cpo5beginE,@object
	.size		_ZN34_INTERNAL_bd6e21a0_4_k_cu_8734db3a4cuda3std6ranges3__45__cpo5beginE,(_ZN34_INTERNAL_bd6e21a0_4_k_cu_8734db3a6thrust24THRUST_300001_SM_1000_NS6deviceE - _ZN34_INTERNAL_bd6e21a0_4_k_cu_8734db3a4cuda3std6ranges3__45__cpo5beginE)
_ZN34_INTERNAL_bd6e21a0_4_k_cu_8734db3a4cuda3std6ranges3__45__cpo5beginE:
	.zero		1
	.type		_ZN34_INTERNAL_bd6e21a0_4_k_cu_8734db3a6thrust24THRUST_300001_SM_1000_NS6deviceE,@object
	.size		_ZN34_INTERNAL_bd6e21a0_4_k_cu_8734db3a6thrust24THRUST_300001_SM_1000_NS6deviceE,(_ZN34_INTERNAL_bd6e21a0_4_k_cu_8734db3a4cuda3std3__47nulloptE - _ZN34_INTERNAL_bd6e21a0_4_k_cu_8734db3a6thrust24THRUST_300001_SM_1000_NS6deviceE)
_ZN34_INTERNAL_bd6e21a0_4_k_cu_8734db3a6thrust24THRUST_300001_SM_1000_NS6deviceE:
	.zero		1
	.type		_ZN34_INTERNAL_bd6e21a0_4_k_cu_8734db3a4cuda3std3__47nulloptE,@object
	.size		_ZN34_INTERNAL_bd6e21a0_4_k_cu_8734db3a4cuda3std3__47nulloptE,(_ZN34_INTERNAL_bd6e21a0_4_k_cu_8734db3a4cuda3std6ranges3__45__cpo8distanceE - _ZN34_INTERNAL_bd6e21a0_4_k_cu_8734db3a4cuda3std3__47nulloptE)
_ZN34_INTERNAL_bd6e21a0_4_k_cu_8734db3a4cuda3std3__47nulloptE:
	.zero		1
	.type		_ZN34_INTERNAL_bd6e21a0_4_k_cu_8734db3a4cuda3std6ranges3__45__cpo8distanceE,@object
	.size		_ZN34_INTERNAL_bd6e21a0_4_k_cu_8734db3a4cuda3std6ranges3__45__cpo8distanceE,(_ZN34_INTERNAL_bd6e21a0_4_k_cu_8734db3a6thrust24THRUST_300001_SM_1000_NS12placeholders2_4E - _ZN34_INTERNAL_bd6e21a0_4_k_cu_8734db3a4cuda3std6ranges3__45__cpo8distanceE)
_ZN34_INTERNAL_bd6e21a0_4_k_cu_8734db3a4cuda3std6ranges3__45__cpo8distanceE:
	.zero		1
	.type		_ZN34_INTERNAL_bd6e21a0_4_k_cu_8734db3a6thrust24THRUST_300001_SM_1000_NS12placeholders2_4E,@object
	.size		_ZN34_INTERNAL_bd6e21a0_4_k_cu_8734db3a6thrust24THRUST_300001_SM_1000_NS12placeholders2_4E,(_ZN34_INTERNAL_bd6e21a0_4_k_cu_8734db3a4cuda3std3__45__cpo6rbeginE - _ZN34_INTERNAL_bd6e21a0_4_k_cu_8734db3a6thrust24THRUST_300001_SM_1000_NS12placeholders2_4E)
_ZN34_INTERNAL_bd6e21a0_4_k_cu_8734db3a6thrust24THRUST_300001_SM_1000_NS12placeholders2_4E:
	.zero		1
	.type		_ZN34_INTERNAL_bd6e21a0_4_k_cu_8734db3a4cuda3std3__45__cpo6rbeginE,@object
	.size		_ZN34_INTERNAL_bd6e21a0_4_k_cu_8734db3a4cuda3std3__45__cpo6rbeginE,(_ZN34_INTERNAL_bd6e21a0_4_k_cu_8734db3a4cuda3std6ranges3__45__cpo7advanceE - _ZN34_INTERNAL_bd6e21a0_4_k_cu_8734db3a4cuda3std3__45__cpo6rbeginE)
_ZN34_INTERNAL_bd6e21a0_4_k_cu_8734db3a4cuda3std3__45__cpo6rbeginE:
	.zero		1
	.type		_ZN34_INTERNAL_bd6e21a0_4_k_cu_8734db3a4cuda3std6ranges3__45__cpo7advanceE,@object
	.size		_ZN34_INTERNAL_bd6e21a0_4_k_cu_8734db3a4cuda3std6ranges3__45__cpo7advanceE,(_ZN34_INTERNAL_bd6e21a0_4_k_cu_8734db3a6thrust24THRUST_300001_SM_1000_NS12placeholders2_6E - _ZN34_INTERNAL_bd6e21a0_4_k_cu_8734db3a4cuda3std6ranges3__45__cpo7advanceE)
_ZN34_INTERNAL_bd6e21a0_4_k_cu_8734db3a4cuda3std6ranges3__45__cpo7advanceE:
	.zero		1
	.type		_ZN34_INTERNAL_bd6e21a0_4_k_cu_8734db3a6thrust24THRUST_300001_SM_1000_NS12placeholders2_6E,@object
	.size		_ZN34_INTERNAL_bd6e21a0_4_k_cu_8734db3a6thrust24THRUST_300001_SM_1000_NS12placeholders2_6E,(_ZN34_INTERNAL_bd6e21a0_4_k_cu_8734db3a4cuda3std3__45__cpo7crbeginE - _ZN34_INTERNAL_bd6e21a0_4_k_cu_8734db3a6thrust24THRUST_300001_SM_1000_NS12placeholders2_6E)
_ZN34_INTERNAL_bd6e21a0_4_k_cu_8734db3a6thrust24THRUST_300001_SM_1000_NS12placeholders2_6E:
	.zero		1
	.type		_ZN34_INTERNAL_bd6e21a0_4_k_cu_8734db3a4cuda3std3__45__cpo7crbeginE,@object
	.size		_ZN34_INTERNAL_bd6e21a0_4_k_cu_8734db3a4cuda3std3__45__cpo7crbeginE,(_ZN34_INTERNAL_bd6e21a0_4_k_cu_8734db3a4cuda3std6ranges3__45__cpo4nextE - _ZN34_INTERNAL_bd6e21a0_4_k_cu_8734db3a4cuda3std3__45__cpo7crbeginE)
_ZN34_INTERNAL_bd6e21a0_4_k_cu_8734db3a4cuda3std3__45__cpo7crbeginE:
	.zero		1
	.type		_ZN34_INTERNAL_bd6e21a0_4_k_cu_8734db3a4cuda3std6ranges3__45__cpo4nextE,@object
	.size		_ZN34_INTERNAL_bd6e21a0_4_k_cu_8734db3a4cuda3std6ranges3__45__cpo4nextE,(_ZN34_INTERNAL_bd6e21a0_4_k_cu_8734db3a6thrust24THRUST_300001_SM_1000_NS8cuda_cub10par_nosyncE - _ZN34_INTERNAL_bd6e21a0_4_k_cu_8734db3a4cuda3std6ranges3__45__cpo4nextE)
_ZN34_INTERNAL_bd6e21a0_4_k_cu_8734db3a4cuda3std6ranges3__45__cpo4nextE:
	.zero		1
	.type		_ZN34_INTERNAL_bd6e21a0_4_k_cu_8734db3a6thrust24THRUST_300001_SM_1000_NS8cuda_cub10par_nosyncE,@object
	.size		_ZN34_INTERNAL_bd6e21a0_4_k_cu_8734db3a6thrust24THRUST_300001_SM_1000_NS8cuda_cub10par_nosyncE,(_ZN34_INTERNAL_bd6e21a0_4_k_cu_8734db3a4cuda3std6ranges3__45__cpo4swapE - _ZN34_INTERNAL_bd6e21a0_4_k_cu_8734db3a6thrust24THRUST_300001_SM_1000_NS8cuda_cub10par_nosyncE)
_ZN34_INTERNAL_bd6e21a0_4_k_cu_8734db3a6thrust24THRUST_300001_SM_1000_NS8cuda_cub10par_nosyncE:
	.zero		1
	.type		_ZN34_INTERNAL_bd6e21a0_4_k_cu_8734db3a4cuda3std6ranges3__45__cpo4swapE,@object
	.size		_ZN34_INTERNAL_bd6e21a0_4_k_cu_8734db3a4cuda3std6ranges3__45__cpo4swapE,(_ZN34_INTERNAL_bd6e21a0_4_k_cu_8734db3a6thrust24THRUST_300001_SM_1000_NS12placeholders3_10E - _ZN34_INTERNAL_bd6e21a0_4_k_cu_8734db3a4cuda3std6ranges3__45__cpo4swapE)
_ZN34_INTERNAL_bd6e21a0_4_k_cu_8734db3a4cuda3std6ranges3__45__cpo4swapE:
	.zero		1
	.type		_ZN34_INTERNAL_bd6e21a0_4_k_cu_8734db3a6thrust24THRUST_300001_SM_1000_NS12placeholders3_10E,@object
	.size		_ZN34_INTERNAL_bd6e21a0_4_k_cu_8734db3a6thrust24THRUST_300001_SM_1000_NS12placeholders3_10E,(_ZN34_INTERNAL_bd6e21a0_4_k_cu_8734db3a4cuda3std3__48in_placeE - _ZN34_INTERNAL_bd6e21a0_4_k_cu_8734db3a6thrust24THRUST_300001_SM_1000_NS12placeholders3_10E)
_ZN34_INTERNAL_bd6e21a0_4_k_cu_8734db3a6thrust24THRUST_300001_SM_1000_NS12placeholders3_10E:
	.zero		1
	.type		_ZN34_INTERNAL_bd6e21a0_4_k_cu_8734db3a4cuda3std3__48in_placeE,@object
	.size		_ZN34_INTERNAL_bd6e21a0_4_k_cu_8734db3a4cuda3std3__48in_placeE,(_ZN34_INTERNAL_bd6e21a0_4_k_cu_8734db3a4cuda3std6ranges3__45__cpo4sizeE - _ZN34_INTERNAL_bd6e21a0_4_k_cu_8734db3a4cuda3std3__48in_placeE)
_ZN34_INTERNAL_bd6e21a0_4_k_cu_8734db3a4cuda3std3__48in_placeE:
	.zero		1
	.type		_ZN34_INTERNAL_bd6e21a0_4_k_cu_8734db3a4cuda3std6ranges3__45__cpo4sizeE,@object
	.size		_ZN34_INTERNAL_bd6e21a0_4_k_cu_8734db3a4cuda3std6ranges3__45__cpo4sizeE,(_ZN34_INTERNAL_bd6e21a0_4_k_cu_8734db3a6thrust24THRUST_300001_SM_1000_NS12placeholders2_2E - _ZN34_INTERNAL_bd6e21a0_4_k_cu_8734db3a4cuda3std6ranges3__45__cpo4sizeE)
_ZN34_INTERNAL_bd6e21a0_4_k_cu_8734db3a4cuda3std6ranges3__45__cpo4sizeE:
	.zero		1
	.type		_ZN34_INTERNAL_bd6e21a0_4_k_cu_8734db3a6thrust24THRUST_300001_SM_1000_NS12placeholders2_2E,@object
	.size		_ZN34_INTERNAL_bd6e21a0_4_k_cu_8734db3a6thrust24THRUST_300001_SM_1000_NS12placeholders2_2E,(_ZN34_INTERNAL_bd6e21a0_4_k_cu_8734db3a4cuda3std3__45__cpo6cbeginE - _ZN34_INTERNAL_bd6e21a0_4_k_cu_8734db3a6thrust24THRUST_300001_SM_1000_NS12placeholders2_2E)
_ZN34_INTERNAL_bd6e21a0_4_k_cu_8734db3a6thrust24THRUST_300001_SM_1000_NS12placeholders2_2E:
	.zero		1
	.type		_ZN34_INTERNAL_bd6e21a0_4_k_cu_8734db3a4cuda3std3__45__cpo6cbeginE,@object
	.size		_ZN34_INTERNAL_bd6e21a0_4_k_cu_8734db3a4cuda3std3__45__cpo6cbeginE,(_ZN34_INTERNAL_bd6e21a0_4_k_cu_8734db3a4cuda3std6ranges3__45__cpo6cbeginE - _ZN34_INTERNAL_bd6e21a0_4_k_cu_8734db3a4cuda3std3__45__cpo6cbeginE)
_ZN34_INTERNAL_bd6e21a0_4_k_cu_8734db3a4cuda3std3__45__cpo6cbeginE:
	.zero		1
	.type		_ZN34_INTERNAL_bd6e21a0_4_k_cu_8734db3a4cuda3std6ranges3__45__cpo6cbeginE,@object
	.size		_ZN34_INTERNAL_bd6e21a0_4_k_cu_8734db3a4cuda3std6ranges3__45__cpo6cbeginE,(.L_30 - _ZN34_INTERNAL_bd6e21a0_4_k_cu_8734db3a4cuda3std6ranges3__45__cpo6cbeginE)
_ZN34_INTERNAL_bd6e21a0_4_k_cu_8734db3a4cuda3std6ranges3__45__cpo6cbeginE:
	.zero		1
.L_30:


//--------------------- .nv.constant0._ZN3cub18CUB_300001_SM_10006detail11EmptyKernelIvEEvv --------------------------
	.section	.nv.constant0._ZN3cub18CUB_300001_SM_10006detail11EmptyKernelIvEEvv,"a",@progbits
	.sectionflags	@""
	.align	4
.nv.constant0._ZN3cub18CUB_300001_SM_10006detail11EmptyKernelIvEEvv:
	.zero		896


//--------------------- .nv.constant0._Z24nlm_filter_random_globalPKfPfiiffiiii --------------------------
	.section	.nv.constant0._Z24nlm_filter_random_globalPKfPfiiffiiii,"a",@progbits
	.sectionflags	@""
	.align	4
.nv.constant0._Z24nlm_filter_random_globalPKfPfiiffiiii:
	.zero		944


//--------------------- SYMBOLS --------------------------

	.type		.nv.reservedSmem.offset0,@object
	.size		.nv.reservedSmem.offset0,0x4
